def attn_fwd(
    Q,
    K,
    V,
    Out,
    Lse,
    sm_scale,
    stride_qz,
    stride_qh,
    stride_qm,
    stride_qk,
    stride_kz,
    stride_kh,
    stride_kn,
    stride_kk,
    stride_vz,
    stride_vh,
    stride_vn,
    stride_vk,
    stride_oz,
    stride_oh,
    stride_om,
    stride_ok,
    seqlen_q,
    seqlen_k,
    BLOCK_M: tl.constexpr,
    BLOCK_N: tl.constexpr,
    HEAD_DIM: tl.constexpr,
    CAUSAL: tl.constexpr,
):
    start_m = tl.program_id(0)
    off_hz = tl.program_id(1)
    q_off = off_hz * stride_qh
    k_off = off_hz * stride_kh
    v_off = off_hz * stride_vh
    offs_m = start_m * BLOCK_M + tl.arange(0, BLOCK_M)
    offs_d = tl.arange(0, HEAD_DIM)
    offs_n = tl.arange(0, BLOCK_N)
    q_ptrs = Q + q_off + offs_m[:, None] * stride_qm + offs_d[None, :] * stride_qk
    k_ptrs = K + k_off + offs_d[:, None] * stride_kk + offs_n[None, :] * stride_kn
    v_ptrs = V + v_off + offs_n[:, None] * stride_vn + offs_d[None, :] * stride_vk
    m_i = tl.full([BLOCK_M], float("-inf"), dtype=tl.float32)
    l_i = tl.zeros([BLOCK_M], dtype=tl.float32) + 1.0
    acc = tl.zeros([BLOCK_M, HEAD_DIM], dtype=tl.float32)
    q = tl.load(q_ptrs)
    acc, l_i, m_i = _attn_fwd_inner(
        acc,
        l_i,
        m_i,
        q,
        k_ptrs,
        v_ptrs,
        sm_scale,
        stride_kn,
        stride_vn,
        start_m,
        seqlen_k,
        BLOCK_M,
        BLOCK_N,
        HEAD_DIM,
        CAUSAL,
    )
    acc = acc / l_i[:, None]
    lse = m_i + tl.math.log2(l_i) / 1.4426950408889634
    o_ptrs = (
        Out
        + off_hz * stride_oh
        + offs_m[:, None] * stride_om
        + offs_d[None, :] * stride_ok
    )
    tl.store(o_ptrs, acc.to(Out.dtype.element_ty))
    tl.store(Lse + off_hz * seqlen_q + offs_m, lse)

# config = {"BLOCK_M": 32, "BLOCK_N": 16, "HEAD_DIM": 512, "arch": "sm_90", "causal": true, "dtype": "fp16", "num_stages": 2, "num_warps": 8}
# arch = sm_90


// ===== COMPILED SASS (sm_90a) =====

	.target	sm_90a

	.elftype	@"ET_EXEC"


//--------------------- .note.nv.tkinfo           --------------------------
	.section	.note.nv.tkinfo,"",@"SHT_NOTE"
	.sectionflags	@"SHF_NOTE_NV_TKINFO"
	.tkinfo
        /*0018*/ 	.word	0x00000002
        /*0030*/ 	.string	""
        /*0030*/ 	.string	"ptxas"
        /*0030*/ 	.string	"Cuda compilation tools, release 13.0, V13.0.88"
        /*0030*/ 	.string	"Build cuda_13.0.r13.0/compiler.36424714_0"
        /*0030*/ 	.string	"-v  -suppress-debug-info  -lineinfo  -arch sm_90a "



//--------------------- .note.nv.cuinfo           --------------------------
	.section	.note.nv.cuinfo,"",@"SHT_NOTE"
	.sectionflags	@"SHF_NOTE_NV_CUINFO"
        /*0018*/ 	.short	0x0002
        /*001a*/ 	.short	0x005a
        /*001c*/ 	.short	0x0082
	.zero		2


//--------------------- .nv.info                  --------------------------
	.section	.nv.info,"",@"SHT_CUDA_INFO"
	.align	4


	//----- nvinfo : EIATTR_REGCOUNT
	.align		4
        /*0000*/ 	.byte	0x04, 0x2f
        /*0002*/ 	.short	(.L_2 - .L_1)
	.align		4
.L_1:
        /*0004*/ 	.word	index@(attn_fwd)
        /*0008*/ 	.word	0x000000ff


	//----- nvinfo : EIATTR_FRAME_SIZE
	.align		4
.L_2:
        /*000c*/ 	.byte	0x04, 0x11
        /*000e*/ 	.short	(.L_4 - .L_3)
	.align		4
.L_3:
        /*0010*/ 	.word	index@(attn_fwd)
        /*0014*/ 	.word	0x00000028


	//----- nvinfo : EIATTR_MIN_STACK_SIZE
	.align		4
.L_4:
        /*0018*/ 	.byte	0x04, 0x12
        /*001a*/ 	.short	(.L_6 - .L_5)
	.align		4
.L_5:
        /*001c*/ 	.word	index@(attn_fwd)
        /*0020*/ 	.word	0x00000028
.L_6:


//--------------------- .nv.compat                --------------------------
	.section	.nv.compat,"",@"SHT_CUDA_COMPAT_INFO"
	.align	4
        /*0000*/ 	.byte	0x02, 0x09, 0x01, 0x00, 0x02, 0x02, 0x01, 0x00, 0x02, 0x05, 0x05, 0x00, 0x03, 0x07, 0x01, 0x01
        /*0010*/ 	.byte	0x02, 0x03, 0x00, 0x00, 0x02, 0x06, 0x01, 0x00, 0x04, 0x0b, 0x08, 0x00, 0x00, 0x00, 0x00, 0x00
        /*0020*/ 	.byte	0x00, 0x00, 0x00, 0x00


//--------------------- .nv.info.attn_fwd         --------------------------
	.section	.nv.info.attn_fwd,"",@"SHT_CUDA_INFO"
	.sectionflags	@""
	.align	4


	//----- nvinfo : EIATTR_CUDA_API_VERSION
	.align		4
        /*0000*/ 	.byte	0x04, 0x37
        /*0002*/ 	.short	(.L_8 - .L_7)
.L_7:
        /*0004*/ 	.word	0x00000082


	//----- nvinfo : EIATTR_KPARAM_INFO
	.align		4
.L_8:
        /*0008*/ 	.byte	0x04, 0x17
        /*000a*/ 	.short	(.L_10 - .L_9)
.L_9:
        /*000c*/ 	.word	0x00000000
        /*0010*/ 	.short	0x0019
        /*0012*/ 	.short	0x0080
        /*0014*/ 	.byte	0x00, 0xf4, 0x21, 0x00


	//----- nvinfo : EIATTR_KPARAM_INFO
	.align		4
.L_10:
        /*0018*/ 	.byte	0x04, 0x17
        /*001a*/ 	.short	(.L_12 - .L_11)
.L_11:
        /*001c*/ 	.word	0x00000000
        /*0020*/ 	.short	0x0018
        /*0022*/ 	.short	0x0078
        /*0024*/ 	.byte	0x00, 0xf4, 0x21, 0x00


	//----- nvinfo : EIATTR_KPARAM_INFO
	.align		4
.L_12:
        /*0028*/ 	.byte	0x04, 0x17
        /*002a*/ 	.short	(.L_14 - .L_13)
.L_13:
        /*002c*/ 	.word	0x00000000
        /*0030*/ 	.short	0x0017
        /*0032*/ 	.short	0x0070
        /*0034*/ 	.byte	0x00, 0xf0, 0x11, 0x00


	//----- nvinfo : EIATTR_KPARAM_INFO
	.align		4
.L_14:
        /*0038*/ 	.byte	0x04, 0x17
        /*003a*/ 	.short	(.L_16 - .L_15)
.L_15:
        /*003c*/ 	.word	0x00000000
        /*0040*/ 	.short	0x0016
        /*0042*/ 	.short	0x006c
        /*0044*/ 	.byte	0x00, 0xf0, 0x11, 0x00


	//----- nvinfo : EIATTR_KPARAM_INFO
	.align		4
.L_16:
        /*0048*/ 	.byte	0x04, 0x17
        /*004a*/ 	.short	(.L_18 - .L_17)
.L_17:
        /*004c*/ 	.word	0x00000000
        /*0050*/ 	.short	0x0015
        /*0052*/ 	.short	0x0068
        /*0054*/ 	.byte	0x00, 0xf0, 0x11, 0x00


	//----- nvinfo : EIATTR_KPARAM_INFO
	.align		4
.L_18:
        /*0058*/ 	.byte	0x04, 0x17
        /*005a*/ 	.short	(.L_20 - .L_19)
.L_19:
        /*005c*/ 	.word	0x00000000
        /*0060*/ 	.short	0x0014
        /*0062*/ 	.short	0x0064
        /*0064*/ 	.byte	0x00, 0xf0, 0x11, 0x00


	//----- nvinfo : EIATTR_KPARAM_INFO
	.align		4
.L_20:
        /*0068*/ 	.byte	0x04, 0x17
        /*006a*/ 	.short	(.L_22 - .L_21)
.L_21:
        /*006c*/ 	.word	0x00000000
        /*0070*/ 	.short	0x0013
        /*0072*/ 	.short	0x0060
        /*0074*/ 	.byte	0x00, 0xf0, 0x11, 0x00


	//----- nvinfo : EIATTR_KPARAM_INFO
	.align		4
.L_22:
        /*0078*/ 	.byte	0x04, 0x17
        /*007a*/ 	.short	(.L_24 - .L_23)
.L_23:
        /*007c*/ 	.word	0x00000000
        /*0080*/ 	.short	0x0012
        /*0082*/ 	.short	0x005c
        /*0084*/ 	.byte	0x00, 0xf0, 0x11, 0x00


	//----- nvinfo : EIATTR_KPARAM_INFO
	.align		4
.L_24:
        /*0088*/ 	.byte	0x04, 0x17
        /*008a*/ 	.short	(.L_26 - .L_25)
.L_25:
        /*008c*/ 	.word	0x00000000
        /*0090*/ 	.short	0x0011
        /*0092*/ 	.short	0x0058
        /*0094*/ 	.byte	0x00, 0xf0, 0x11, 0x00


	//----- nvinfo : EIATTR_KPARAM_INFO
	.align		4
.L_26:
        /*0098*/ 	.byte	0x04, 0x17
        /*009a*/ 	.short	(.L_28 - .L_27)
.L_27:
        /*009c*/ 	.word	0x00000000
        /*00a0*/ 	.short	0x0010
        /*00a2*/ 	.short	0x0054
        /*00a4*/ 	.byte	0x00, 0xf0, 0x11, 0x00


	//----- nvinfo : EIATTR_KPARAM_INFO
	.align		4
.L_28:
        /*00a8*/ 	.byte	0x04, 0x17
        /*00aa*/ 	.short	(.L_30 - .L_29)
.L_29:
        /*00ac*/ 	.word	0x00000000
        /*00b0*/ 	.short	0x000f
        /*00b2*/ 	.short	0x0050
        /*00b4*/ 	.byte	0x00, 0xf0, 0x11, 0x00


	//----- nvinfo : EIATTR_KPARAM_INFO
	.align		4
.L_30:
        /*00b8*/ 	.byte	0x04, 0x17
        /*00ba*/ 	.short	(.L_32 - .L_31)
.L_31:
        /*00bc*/ 	.word	0x00000000
        /*00c0*/ 	.short	0x000e
        /*00c2*/ 	.short	0x004c
        /*00c4*/ 	.byte	0x00, 0xf0, 0x11, 0x00


	//----- nvinfo : EIATTR_KPARAM_INFO
	.align		4
.L_32:
        /*00c8*/ 	.byte	0x04, 0x17
        /*00ca*/ 	.short	(.L_34 - .L_33)
.L_33:
        /*00cc*/ 	.word	0x00000000
        /*00d0*/ 	.short	0x000d
        /*00d2*/ 	.short	0x0048
        /*00d4*/ 	.byte	0x00, 0xf0, 0x11, 0x00


	//----- nvinfo : EIATTR_KPARAM_INFO
	.align		4
.L_34:
        /*00d8*/ 	.byte	0x04, 0x17
        /*00da*/ 	.short	(.L_36 - .L_35)
.L_35:
        /*00dc*/ 	.word	0x00000000
        /*00e0*/ 	.short	0x000c
        /*00e2*/ 	.short	0x0044
        /*00e4*/ 	.byte	0x00, 0xf0, 0x11, 0x00


	//----- nvinfo : EIATTR_KPARAM_INFO
	.align		4
.L_36:
        /*00e8*/ 	.byte	0x04, 0x17
        /*00ea*/ 	.short	(.L_38 - .L_37)
.L_37:
        /*00ec*/ 	.word	0x00000000
        /*00f0*/ 	.short	0x000b
        /*00f2*/ 	.short	0x0040
        /*00f4*/ 	.byte	0x00, 0xf0, 0x11, 0x00


	//----- nvinfo : EIATTR_KPARAM_INFO
	.align		4
.L_38:
        /*00f8*/ 	.byte	0x04, 0x17
        /*00fa*/ 	.short	(.L_40 - .L_39)
.L_39:
        /*00fc*/ 	.word	0x00000000
        /*0100*/ 	.short	0x000a
        /*0102*/ 	.short	0x003c
        /*0104*/ 	.byte	0x00, 0xf0, 0x11, 0x00


	//----- nvinfo : EIATTR_KPARAM_INFO
	.align		4
.L_40:
        /*0108*/ 	.byte	0x04, 0x17
        /*010a*/ 	.short	(.L_42 - .L_41)
.L_41:
        /*010c*/ 	.word	0x00000000
        /*0110*/ 	.short	0x0009
        /*0112*/ 	.short	0x0038
        /*0114*/ 	.byte	0x00, 0xf0, 0x11, 0x00


	//----- nvinfo : EIATTR_KPARAM_INFO
	.align		4
.L_42:
        /*0118*/ 	.byte	0x04, 0x17
        /*011a*/ 	.short	(.L_44 - .L_43)
.L_43:
        /*011c*/ 	.word	0x00000000
        /*0120*/ 	.short	0x0008
        /*0122*/ 	.short	0x0034
        /*0124*/ 	.byte	0x00, 0xf0, 0x11, 0x00


	//----- nvinfo : EIATTR_KPARAM_INFO
	.align		4
.L_44:
        /*0128*/ 	.byte	0x04, 0x17
        /*012a*/ 	.short	(.L_46 - .L_45)
.L_45:
        /*012c*/ 	.word	0x00000000
        /*0130*/ 	.short	0x0007
        /*0132*/ 	.short	0x0030
        /*0134*/ 	.byte	0x00, 0xf0, 0x11, 0x00


	//----- nvinfo : EIATTR_KPARAM_INFO
	.align		4
.L_46:
        /*0138*/ 	.byte	0x04, 0x17
        /*013a*/ 	.short	(.L_48 - .L_47)
.L_47:
        /*013c*/ 	.word	0x00000000
        /*0140*/ 	.short	0x0006
        /*0142*/ 	.short	0x002c
        /*0144*/ 	.byte	0x00, 0xf0, 0x11, 0x00


	//----- nvinfo : EIATTR_KPARAM_INFO
	.align		4
.L_48:
        /*0148*/ 	.byte	0x04, 0x17
        /*014a*/ 	.short	(.L_50 - .L_49)
.L_49:
        /*014c*/ 	.word	0x00000000
        /*0150*/ 	.short	0x0005
        /*0152*/ 	.short	0x0028
        /*0154*/ 	.byte	0x00, 0xf0, 0x11, 0x00


	//----- nvinfo : EIATTR_KPARAM_INFO
	.align		4
.L_50:
        /*0158*/ 	.byte	0x04, 0x17
        /*015a*/ 	.short	(.L_52 - .L_51)
.L_51:
        /*015c*/ 	.word	0x00000000
        /*0160*/ 	.short	0x0004
        /*0162*/ 	.short	0x0020
        /*0164*/ 	.byte	0x00, 0xf4, 0x21, 0x00


	//----- nvinfo : EIATTR_KPARAM_INFO
	.align		4
.L_52:
        /*0168*/ 	.byte	0x04, 0x17
        /*016a*/ 	.short	(.L_54 - .L_53)
.L_53:
        /*016c*/ 	.word	0x00000000
        /*0170*/ 	.short	0x0003
        /*0172*/ 	.short	0x0018
        /*0174*/ 	.byte	0x00, 0xf4, 0x21, 0x00


	//----- nvinfo : EIATTR_KPARAM_INFO
	.align		4
.L_54:
        /*0178*/ 	.byte	0x04, 0x17
        /*017a*/ 	.short	(.L_56 - .L_55)
.L_55:
        /*017c*/ 	.word	0x00000000
        /*0180*/ 	.short	0x0002
        /*0182*/ 	.short	0x0010
        /*0184*/ 	.byte	0x00, 0xf4, 0x21, 0x00


	//----- nvinfo : EIATTR_KPARAM_INFO
	.align		4
.L_56:
        /*0188*/ 	.byte	0x04, 0x17
        /*018a*/ 	.short	(.L_58 - .L_57)
.L_57:
        /*018c*/ 	.word	0x00000000
        /*0190*/ 	.short	0x0001
        /*0192*/ 	.short	0x0008
        /*0194*/ 	.byte	0x00, 0xf4, 0x21, 0x00


	//----- nvinfo : EIATTR_KPARAM_INFO
	.align		4
.L_58:
        /*0198*/ 	.byte	0x04, 0x17
        /*019a*/ 	.short	(.L_60 - .L_59)
.L_59:
        /*019c*/ 	.word	0x00000000
        /*01a0*/ 	.short	0x0000
        /*01a2*/ 	.short	0x0000
        /*01a4*/ 	.byte	0x00, 0xf4, 0x21, 0x00


	//----- nvinfo : EIATTR_SPARSE_MMA_MASK
	.align		4
.L_60:
        /*01a8*/ 	.byte	0x03, 0x50
        /*01aa*/ 	.short	0x0000


	//----- nvinfo : EIATTR_MAXREG_COUNT
	.align		4
        /*01ac*/ 	.byte	0x03, 0x1b
        /*01ae*/ 	.short	0x00ff


	//----- nvinfo : EIATTR_NUM_BARRIERS
	.align		4
        /*01b0*/ 	.byte	0x02, 0x4c
        /*01b2*/ 	.byte	0x01
	.zero		1


	//----- nvinfo : EIATTR_ANNOTATIONS
	.align		4
        /*01b4*/ 	.byte	0x04, 0x55
        /*01b6*/ 	.short	(.L_62 - .L_61)


	//   ....[0]....
.L_61:
        /*01b8*/ 	.word	0x00000001
        /*01bc*/ 	.byte	0xf0, 0x25, 0x00, 0x00, 0x01, 0x00, 0x00, 0x00, 0x20, 0x26, 0x00, 0x00, 0x01, 0x00, 0x00, 0x00
        /*01cc*/ 	.byte	0x40, 0x26, 0x00, 0x00, 0x01, 0x00, 0x00, 0x00, 0x60, 0x26, 0x00, 0x00, 0x01, 0x00, 0x00, 0x00
        /*01dc*/ 	.byte	0x80, 0x26, 0x00, 0x00, 0x01, 0x00, 0x00, 0x00, 0x50, 0x27, 0x00, 0x00, 0x01, 0x00, 0x00, 0x00
        /*01ec*/ 	.byte	0x60, 0x27, 0x00, 0x00, 0x01, 0x00, 0x00, 0x00, 0x70, 0x27, 0x00, 0x00, 0x01, 0x00, 0x00, 0x00
        /*01fc*/ 	.byte	0x80, 0x27, 0x00, 0x00, 0x01, 0x00, 0x00, 0x00, 0x90, 0x27, 0x00, 0x00


	//----- nvinfo : EIATTR_MERCURY_ISA_VERSION
	.align		4
.L_62:
        /*0208*/ 	.byte	0x03, 0x5f
        /*020a*/ 	.short	0x0101


	//----- nvinfo : EIATTR_COOP_GROUP_MASK_REGIDS
	.align		4
        /*020c*/ 	.byte	0x04, 0x29
        /*020e*/ 	.short	(.L_64 - .L_63)


	//   ....[0]....
.L_63:
        /*0210*/ 	.word	0xffffffff


	//   ....[1]....
        /*0214*/ 	.word	0xffffffff


	//   ....[2]....
        /*0218*/ 	.word	0xffffffff


	//   ....[3]....
        /*021c*/ 	.word	0xffffffff


	//   ....[4]....
        /*0220*/ 	.word	0xffffffff


	//   ....[5]....
        /*0224*/ 	.word	0xffffffff


	//   ....[6]....
        /*0228*/ 	.word	0xffffffff


	//   ....[7]....
        /*022c*/ 	.word	0xffffffff


	//   ....[8]....
        /*0230*/ 	.word	0xffffffff


	//   ....[9]....
        /*0234*/ 	.word	0xffffffff


	//   ....[10]....
        /*0238*/ 	.word	0xffffffff


	//   ....[11]....
        /*023c*/ 	.word	0xffffffff


	//   ....[12]....
        /*0240*/ 	.word	0xffffffff


	//   ....[13]....
        /*0244*/ 	.word	0xffffffff


	//   ....[14]....
        /*0248*/ 	.word	0xffffffff


	//   ....[15]....
        /*024c*/ 	.word	0xffffffff


	//   ....[16]....
        /*0250*/ 	.word	0xffffffff


	//   ....[17]....
        /*0254*/ 	.word	0xffffffff


	//----- nvinfo : EIATTR_COOP_GROUP_INSTR_OFFSETS
	.align		4
.L_64:
        /*0258*/ 	.byte	0x04, 0x28
        /*025a*/ 	.short	(.L_66 - .L_65)


	//   ....[0]....
.L_65:
        /*025c*/ 	.word	0x00003bc0


	//   ....[1]....
        /*0260*/ 	.word	0x00003bf0


	//   ....[2]....
        /*0264*/ 	.word	0x00003c20


	//   ....[3]....
        /*0268*/ 	.word	0x00003c30


	//   ....[4]....
        /*026c*/ 	.word	0x00003c70


	//   ....[5]....
        /*0270*/ 	.word	0x00003ca0


	//   ....[6]....
        /*0274*/ 	.word	0x00003cb0


	//   ....[7]....
        /*0278*/ 	.word	0x00003cc0


	//   ....[8]....
        /*027c*/ 	.word	0x00003e60


	//   ....[9]....
        /*0280*/ 	.word	0x000040d0


	//   ....[10]....
        /*0284*/ 	.word	0x000040e0


	//   ....[11]....
        /*0288*/ 	.word	0x00004100


	//   ....[12]....
        /*028c*/ 	.word	0x00004110


	//   ....[13]....
        /*0290*/ 	.word	0x00004140


	//   ....[14]....
        /*0294*/ 	.word	0x00004160


	//   ....[15]....
        /*0298*/ 	.word	0x00004180


	//   ....[16]....
        /*029c*/ 	.word	0x00004190


	//   ....[17]....
        /*02a0*/ 	.word	0x00004270


	//----- nvinfo : EIATTR_EXIT_INSTR_OFFSETS
	.align		4
.L_66:
        /*02a4*/ 	.byte	0x04, 0x1c
        /*02a6*/ 	.short	(.L_68 - .L_67)


	//   ....[0]....
.L_67:
        /*02a8*/ 	.word	0x00008000


	//   ....[1]....
        /*02ac*/ 	.word	0x00008030


	//----- nvinfo : EIATTR_REQNTID
	.align		4
.L_68:
        /*02b0*/ 	.byte	0x04, 0x10
        /*02b2*/ 	.short	(.L_70 - .L_69)
.L_69:
        /*02b4*/ 	.word	0x00000100
        /*02b8*/ 	.word	0x00000001
        /*02bc*/ 	.word	0x00000001


	//----- nvinfo : EIATTR_CBANK_PARAM_SIZE
	.align		4
.L_70:
        /*02c0*/ 	.byte	0x03, 0x19
        /*02c2*/ 	.short	0x0088


	//----- nvinfo : EIATTR_PARAM_CBANK
	.align		4
        /*02c4*/ 	.byte	0x04, 0x0a
        /*02c6*/ 	.short	(.L_72 - .L_71)
	.align		4
.L_71:
        /*02c8*/ 	.word	index@(.nv.constant0.attn_fwd)
        /*02cc*/ 	.short	0x0210
        /*02ce*/ 	.short	0x0088


	//----- nvinfo : EIATTR_SW_WAR
	.align		4
.L_72:
        /*02d0*/ 	.byte	0x04, 0x36
        /*02d2*/ 	.short	(.L_74 - .L_73)
.L_73:
        /*02d4*/ 	.word	0x00000008
.L_74:


//--------------------- .nv.callgraph             --------------------------
	.section	.nv.callgraph,"",@"SHT_CUDA_CALLGRAPH"
	.align	4
	.sectionentsize	8
	.align		4
        /*0000*/ 	.word	0x00000000
	.align		4
        /*0004*/ 	.word	0xffffffff
	.align		4
        /*0008*/ 	.word	0x00000000
	.align		4
        /*000c*/ 	.word	0xfffffffe
	.align		4
        /*0010*/ 	.word	0x00000000
	.align		4
        /*0014*/ 	.word	0xfffffffd
	.align		4
        /*0018*/ 	.word	0x00000000
	.align		4
        /*001c*/ 	.word	0xfffffffc


//--------------------- .nv.constant4             --------------------------
	.section	.nv.constant4,"a",@progbits
	.align	8
	.align		8
.nv.constant4:
        /*0000*/ 	.dword	_$_str


//--------------------- .text.attn_fwd            --------------------------
	.section	.text.attn_fwd,"ax",@progbits
	.align	128
        .global         attn_fwd
        .type           attn_fwd,@function
        .size           attn_fwd,(.L_x_3 - attn_fwd)
        .other          attn_fwd,@"STO_CUDA_ENTRY STV_DEFAULT"
attn_fwd:
.text.attn_fwd:
[----:B------:R-:W0:Y:S01]  /*0000*/  LDC R1, c[0x0][0x28] ;  /* 0x00000a00ff017b82 */ /* 0x000e220000000800 */
[----:B------:R-:W1:Y:S07]  /*0010*/  S2R R3, SR_CTAID.X ;  /* 0x0000000000037919 */ /* 0x000e6e0000002500 */
[----:B------:R-:W2:Y:S01]  /*0020*/  S2UR UR7, SR_CTAID.Y ;  /* 0x00000000000779c3 */ /* 0x000ea20000002600 */
[----:B------:R-:W-:Y:S01]  /*0030*/  ULDC.64 UR4, c[0x0][0x240] ;  /* 0x0000900000047ab9 */ /* 0x000fe20000000a00 */
[----:B------:R-:W-:Y:S01]  /*0040*/  ULDC.64 UR10, c[0x0][0x208] ;  /* 0x00008200000a7ab9 */ /* 0x000fe20000000a00 */
[----:B------:R-:W3:Y:S01]  /*0050*/  S2R R0, SR_TID.X ;  /* 0x0000000000007919 */ /* 0x000ee20000002100 */
[----:B0-----:R-:W-:-:S04]  /*0060*/  VIADD R1, R1, 0xffffffd8 ;  /* 0xffffffd801017836 */ /* 0x001fc80000000000 */
[----:B------:R-:W0:Y:S08]  /*0070*/  LDC R4, c[0x0][0x248] ;  /* 0x00009200ff047b82 */ /* 0x000e300000000800 */
[----:B------:R-:W4:Y:S01]  /*0080*/  LDC.64 R10, c[0x0][0x210] ;  /* 0x00008400ff0a7b82 */ /* 0x000f220000000a00 */
[----:B--2---:R-:W-:-:S04]  /*0090*/  UIMAD UR4, UR7, UR4, URZ ;  /* 0x00000004070472a4 */ /* 0x004fc8000f8e023f */
[----:B------:R-:W-:Y:S01]  /*00a0*/  USHF.L.U32 UR6, UR4, 0x1, URZ ;  /* 0x0000000104067899 */ /* 0x000fe2000800063f */
[----:B-1----:R-:W-:Y:S01]  /*00b0*/  IMAD.SHL.U32 R3, R3, 0x20, RZ ;  /* 0x0000002003037824 */ /* 0x002fe200078e00ff */
[----:B---3--:R-:W-:-:S04]  /*00c0*/  SHF.R.U32.HI R7, RZ, 0x5, R0 ;  /* 0x00000005ff077819 */ /* 0x008fc80000011600 */
[----:B------:R-:W-:Y:S02]  /*00d0*/  LOP3.LUT R252, R3, 0x1f, R0, 0xf8, !PT ;  /* 0x0000001f03fc7812 */ /* 0x000fe400078ef800 */
[----:B------:R-:W-:-:S03]  /*00e0*/  SGXT.U32 R7, R7, 0x3 ;  /* 0x000000030707781a */ /* 0x000fc60000000000 */
[----:B------:R-:W-:Y:S01]  /*00f0*/  IMAD R2, R252, UR5, RZ ;  /* 0x00000005fc027c24 */ /* 0x000fe2000f8e02ff */
[----:B------:R-:W-:Y:S01]  /*0100*/  UIMAD.WIDE UR4, UR4, 0x2, URZ ;  /* 0x00000002040478a5 */ /* 0x000fe2000f8e023f */
[----:B0-----:R-:W-:Y:S02]  /*0110*/  IMAD R7, R7, R4, RZ ;  /* 0x0000000407077224 */ /* 0x001fe400078e02ff */
[----:B------:R-:W-:Y:S02]  /*0120*/  IMAD.SHL.U32 R5, R2, 0x2, RZ ;  /* 0x0000000202057824 */ /* 0x000fe400078e00ff */
[----:B------:R-:W-:Y:S02]  /*0130*/  IMAD R9, R4, 0x8, R7 ;  /* 0x0000000804097824 */ /* 0x000fe400078e0207 */
[----:B------:R-:W-:Y:S01]  /*0140*/  IMAD.HI R2, R2, 0x2, RZ ;  /* 0x0000000202027827 */ /* 0x000fe200078e02ff */
[----:B----4-:R-:W-:Y:S02]  /*0150*/  IADD3 R5, P0, P1, R5, UR6, R10 ;  /* 0x0000000605057c10 */ /* 0x010fe4000f91e00a */
[----:B------:R-:W-:-:S02]  /*0160*/  LEA R15, R4, R9, 0x3 ;  /* 0x00000009040f7211 */ /* 0x000fc400078e18ff */
[----:B------:R-:W-:Y:S02]  /*0170*/  IADD3.X R2, R2, UR5, R11, P0, P1 ;  /* 0x0000000502027c10 */ /* 0x000fe400087e240b */
[-C--:B------:R-:W-:Y:S01]  /*0180*/  LEA R10, P0, R7, R5.reuse, 0x1 ;  /* 0x00000005070a7211 */ /* 0x080fe200078008ff */
[C---:B------:R-:W-:Y:S01]  /*0190*/  IMAD R17, R4.reuse, 0x8, R15 ;  /* 0x0000000804117824 */ /* 0x040fe200078e020f */
[-C--:B------:R-:W-:Y:S02]  /*01a0*/  LEA R12, P1, R9, R5.reuse, 0x1 ;  /* 0x00000005090c7211 */ /* 0x080fe400078208ff */
[-C--:B------:R-:W-:Y:S02]  /*01b0*/  LEA.HI.X.SX32 R11, R7, R2.reuse, 0x1, P0 ;  /* 0x00000002070b7211 */ /* 0x080fe400000f0eff */
[-C--:B------:R-:W-:Y:S01]  /*01c0*/  LEA.HI.X.SX32 R13, R9, R2.reuse, 0x1, P1 ;  /* 0x00000002090d7211 */ /* 0x080fe200008f0eff */
[C---:B------:R-:W-:Y:S01]  /*01d0*/  IMAD R9, R4.reuse, 0x8, R17 ;  /* 0x0000000804097824 */ /* 0x040fe200078e0211 */
[CC--:B------:R-:W-:Y:S01]  /*01e0*/  LEA R14, P0, R15.reuse, R5.reuse, 0x1 ;  /* 0x000000050f0e7211 */ /* 0x0c0fe200078008ff */
[----:B------:R0:W2:Y:S02]  /*01f0*/  LDG.E.U16 R6, desc[UR10][R10.64] ;  /* 0x0000000a0a067981 */ /* 0x0000a4000c1e1500 */
[C---:B------:R-:W-:Y:S01]  /*0200*/  IMAD R21, R4.reuse, 0x8, R9 ;  /* 0x0000000804157824 */ /* 0x040fe200078e0209 */
[----:B------:R-:W-:Y:S01]  /*0210*/  LEA.HI.X.SX32 R15, R15, R2, 0x1, P0 ;  /* 0x000000020f0f7211 */ /* 0x000fe200000f0eff */
[----:B------:R-:W3:Y:S01]  /*0220*/  LDG.E.U16 R7, desc[UR10][R12.64] ;  /* 0x0000000a0c077981 */ /* 0x000ee2000c1e1500 */
[----:B------:R-:W-:Y:S01]  /*0230*/  LEA R16, P0, R17, R5, 0x1 ;  /* 0x0000000511107211 */ /* 0x000fe200078008ff */
[----:B------:R-:W-:-:S02]  /*0240*/  IMAD R23, R4, 0x8, R21 ;  /* 0x0000000804177824 */ /* 0x000fc400078e0215 */
[----:B------:R1:W4:Y:S01]  /*0250*/  LDG.E.U16 R8, desc[UR10][R14.64] ;  /* 0x0000000a0e087981 */ /* 0x000322000c1e1500 */
[-C--:B------:R-:W-:Y:S02]  /*0260*/  LEA.HI.X.SX32 R17, R17, R2.reuse, 0x1, P0 ;  /* 0x0000000211117211 */ /* 0x080fe400000f0eff */
[C---:B------:R-:W-:Y:S02]  /*0270*/  LEA R18, P0, R9.reuse, R5, 0x1 ;  /* 0x0000000509127211 */ /* 0x040fe400078008ff */
[C---:B------:R-:W-:Y:S02]  /*0280*/  LEA R25, R4.reuse, R23, 0x3 ;  /* 0x0000001704197211 */ /* 0x040fe400078e18ff */
[-C--:B------:R-:W-:Y:S02]  /*0290*/  LEA.HI.X.SX32 R19, R9, R2.reuse, 0x1, P0 ;  /* 0x0000000209137211 */ /* 0x080fe400000f0eff */
[C---:B0-----:R-:W-:Y:S01]  /*02a0*/  LEA R10, P0, R21.reuse, R5, 0x1 ;  /* 0x00000005150a7211 */ /* 0x041fe200078008ff */
[----:B-1----:R-:W-:Y:S01]  /*02b0*/  IMAD R15, R4, 0x8, R25 ;  /* 0x00000008040f7824 */ /* 0x002fe200078e0219 */
[----:B------:R0:W5:Y:S02]  /*02c0*/  LDG.E.U16 R9, desc[UR10][R16.64] ;  /* 0x0000000a10097981 */ /* 0x000164000c1e1500 */
[----:B------:R-:W-:-:S02]  /*02d0*/  LEA.HI.X.SX32 R11, R21, R2, 0x1, P0 ;  /* 0x00000002150b7211 */ /* 0x000fc400000f0eff */
[-C--:B------:R-:W-:Y:S01]  /*02e0*/  LEA R12, P0, R25, R5.reuse, 0x1 ;  /* 0x00000005190c7211 */ /* 0x080fe200078008ff */
[----:B------:R1:W5:Y:S01]  /*02f0*/  LDG.E.U16 R22, desc[UR10][R18.64] ;  /* 0x0000000a12167981 */ /* 0x000362000c1e1500 */
[-C--:B------:R-:W-:Y:S02]  /*0300*/  LEA R20, P1, R23, R5.reuse, 0x1 ;  /* 0x0000000517147211 */ /* 0x080fe400078208ff */
[-C--:B------:R-:W-:Y:S01]  /*0310*/  LEA.HI.X.SX32 R13, R25, R2.reuse, 0x1, P0 ;  /* 0x00000002190d7211 */ /* 0x080fe200000f0eff */
[----:B------:R1:W5:Y:S01]  /*0320*/  LDG.E.U16 R24, desc[UR10][R10.64] ;  /* 0x0000000a0a187981 */ /* 0x000362000c1e1500 */
[C---:B0-----:R-:W-:Y:S01]  /*0330*/  IMAD R17, R4.reuse, 0x8, R15 ;  /* 0x0000000804117824 */ /* 0x041fe200078e020f */
[-C--:B------:R-:W-:Y:S02]  /*0340*/  LEA.HI.X.SX32 R21, R23, R2.reuse, 0x1, P1 ;  /* 0x0000000217157211 */ /* 0x080fe400008f0eff */
[CC--:B------:R-:W-:Y:S01]  /*0350*/  LEA R14, P0, R15.reuse, R5.reuse, 0x1 ;  /* 0x000000050f0e7211 */ /* 0x0c0fe200078008ff */
[C---:B------:R-:W-:Y:S01]  /*0360*/  IMAD R23, R4.reuse, 0x8, R17 ;  /* 0x0000000804177824 */ /* 0x040fe200078e0211 */
[----:B------:R-:W5:Y:S02]  /*0370*/  LDG.E.U16 R27, desc[UR10][R12.64] ;  /* 0x0000000a0c1b7981 */ /* 0x000f64000c1e1500 */
[----:B------:R-:W-:Y:S01]  /*0380*/  LEA.HI.X.SX32 R15, R15, R2, 0x1, P0 ;  /* 0x000000020f0f7211 */ /* 0x000fe200000f0eff */
[----:B------:R-:W-:Y:S01]  /*0390*/  IMAD R25, R4, 0x8, R23 ;  /* 0x0000000804197824 */ /* 0x000fe200078e0217 */
[-C--:B------:R-:W-:Y:S01]  /*03a0*/  LEA R16, P0, R17, R5.reuse, 0x1 ;  /* 0x0000000511107211 */ /* 0x080fe200078008ff */
[----:B------:R0:W5:Y:S01]  /*03b0*/  LDG.E.U16 R26, desc[UR10][R20.64] ;  /* 0x0000000a141a7981 */ /* 0x000162000c1e1500 */
[----:B-1----:R-:W-:-:S02]  /*03c0*/  LEA R18, P1, R23, R5, 0x1 ;  /* 0x0000000517127211 */ /* 0x002fc400078208ff */
[-C--:B------:R-:W-:Y:S01]  /*03d0*/  LEA.HI.X.SX32 R17, R17, R2.reuse, 0x1, P0 ;  /* 0x0000000211117211 */ /* 0x080fe200000f0eff */
[----:B------:R1:W5:Y:S01]  /*03e0*/  LDG.E.U16 R28, desc[UR10][R14.64] ;  /* 0x0000000a0e1c7981 */ /* 0x000362000c1e1500 */
[C---:B------:R-:W-:Y:S02]  /*03f0*/  LEA R10, P0, R25.reuse, R5, 0x1 ;  /* 0x00000005190a7211 */ /* 0x040fe400078008ff */
[C---:B0-----:R-:W-:Y:S01]  /*0400*/  LEA R21, R4.reuse, R25, 0x3 ;  /* 0x0000001904157211 */ /* 0x041fe200078e18ff */
[----:B------:R0:W5:Y:S01]  /*0410*/  LDG.E.U16 R29, desc[UR10][R16.64] ;  /* 0x0000000a101d7981 */ /* 0x000162000c1e1500 */
[-C--:B------:R-:W-:Y:S02]  /*0420*/  LEA.HI.X.SX32 R11, R25, R2.reuse, 0x1, P0 ;  /* 0x00000002190b7211 */ /* 0x080fe400000f0eff */
[-C--:B------:R-:W-:Y:S01]  /*0430*/  LEA.HI.X.SX32 R19, R23, R2.reuse, 0x1, P1 ;  /* 0x0000000217137211 */ /* 0x080fe200008f0eff */
[C---:B------:R-:W-:Y:S01]  /*0440*/  IMAD R23, R4.reuse, 0x8, R21 ;  /* 0x0000000804177824 */ /* 0x040fe200078e0215 */
[CC--:B------:R-:W-:Y:S01]  /*0450*/  LEA R12, P0, R21.reuse, R5.reuse, 0x1 ;  /* 0x00000005150c7211 */ /* 0x0c0fe200078008ff */
[----:B------:R-:W5:Y:S03]  /*0460*/  LDG.E.U16 R31, desc[UR10][R10.64] ;  /* 0x0000000a0a1f7981 */ /* 0x000f66000c1e1500 */
[-C--:B------:R-:W-:Y:S01]  /*0470*/  LEA.HI.X.SX32 R13, R21, R2.reuse, 0x1, P0 ;  /* 0x00000002150d7211 */ /* 0x080fe200000f0eff */
[C---:B------:R-:W-:Y:S01]  /*0480*/  IMAD R21, R4.reuse, 0x8, R23 ;  /* 0x0000000804157824 */ /* 0x040fe200078e0217 */
[CC--:B-1----:R-:W-:Y:S01]  /*0490*/  LEA R14, P0, R23.reuse, R5.reuse, 0x1 ;  /* 0x00000005170e7211 */ /* 0x0c2fe200078008ff */
[----:B------:R1:W5:Y:S02]  /*04a0*/  LDG.E.U16 R30, desc[UR10][R18.64] ;  /* 0x0000000a121e7981 */ /* 0x000364000c1e1500 */
[C---:B------:R-:W-:Y:S01]  /*04b0*/  IMAD R25, R4.reuse, 0x8, R21 ;  /* 0x0000000804197824 */ /* 0x040fe200078e0215 */
[----:B------:R-:W-:Y:S01]  /*04c0*/  LEA.HI.X.SX32 R15, R23, R2, 0x1, P0 ;  /* 0x00000002170f7211 */ /* 0x000fe200000f0eff */
[----:B------:R1:W5:Y:S03]  /*04d0*/  LDG.E.U16 R32, desc[UR10][R12.64] ;  /* 0x0000000a0c207981 */ /* 0x000366000c1e1500 */
[----:B0-----:R-:W-:Y:S01]  /*04e0*/  LEA R16, P0, R25, R5, 0x1 ;  /* 0x0000000519107211 */ /* 0x001fe200078008ff */
[----:B------:R0:W5:Y:S01]  /*04f0*/  LDG.E.U16 R33, desc[UR10][R14.64] ;  /* 0x0000000a0e217981 */ /* 0x000162000c1e1500 */
[----:B-1----:R-:W-:-:S02]  /*0500*/  IMAD R19, R4, 0x8, R25 ;  /* 0x0000000804137824 */ /* 0x002fc400078e0219 */
[----:B------:R-:W-:-:S03]  /*0510*/  LEA.HI.X.SX32 R17, R25, R2, 0x1, P0 ;  /* 0x0000000219117211 */ /* 0x000fc600000f0eff */
[----:B------:R-:W-:Y:S02]  /*0520*/  LEA R10, P0, R19, R5, 0x1 ;  /* 0x00000005130a7211 */ /* 0x000fe400078008ff */
[----:B------:R-:W5:Y:S01]  /*0530*/  LDG.E.U16 R35, desc[UR10][R16.64] ;  /* 0x0000000a10237981 */ /* 0x000f62000c1e1500 */
[C---:B------:R-:W-:Y:S02]  /*0540*/  LEA R23, R4.reuse, R19, 0x3 ;  /* 0x0000001304177211 */ /* 0x040fe400078e18ff */
[-C--:B------:R-:W-:Y:S02]  /*0550*/  LEA R20, P1, R21, R5.reuse, 0x1 ;  /* 0x0000000515147211 */ /* 0x080fe400078208ff */
[-C--:B------:R-:W-:Y:S01]  /*0560*/  LEA.HI.X.SX32 R11, R19, R2.reuse, 0x1, P0 ;  /* 0x00000002130b7211 */ /* 0x080fe200000f0eff */
[C---:B------:R-:W-:Y:S01]  /*0570*/  IMAD R19, R4.reuse, 0x8, R23 ;  /* 0x0000000804137824 */ /* 0x040fe200078e0217 */
[-C--:B------:R-:W-:Y:S02]  /*0580*/  LEA.HI.X.SX32 R21, R21, R2.reuse, 0x1, P1 ;  /* 0x0000000215157211 */ /* 0x080fe400008f0eff */
[C---:B------:R-:W-:Y:S01]  /*0590*/  LEA R12, P0, R23.reuse, R5, 0x1 ;  /* 0x00000005170c7211 */ /* 0x040fe200078008ff */
[----:B------:R-:W-:Y:S01]  /*05a0*/  IMAD R25, R4, 0x8, R19 ;  /* 0x0000000804197824 */ /* 0x000fe200078e0213 */
[----:B------:R-:W5:Y:S02]  /*05b0*/  LDG.E.U16 R36, desc[UR10][R10.64] ;  /* 0x0000000a0a247981 */ /* 0x000f64000c1e1500 */
[----:B------:R-:W-:-:S02]  /*05c0*/  LEA.HI.X.SX32 R13, R23, R2, 0x1, P0 ;  /* 0x00000002170d7211 */ /* 0x000fc400000f0eff */
[----:B------:R1:W5:Y:S01]  /*05d0*/  LDG.E.U16 R34, desc[UR10][R20.64] ;  /* 0x0000000a14227981 */ /* 0x000362000c1e1500 */
[-C--:B0-----:R-:W-:Y:S02]  /*05e0*/  LEA R14, P0, R25, R5.reuse, 0x1 ;  /* 0x00000005190e7211 */ /* 0x081fe400078008ff */
[----:B------:R-:W-:Y:S01]  /*05f0*/  LEA R18, P1, R19, R5, 0x1 ;  /* 0x0000000513127211 */ /* 0x000fe200078208ff */
[----:B------:R-:W5:Y:S01]  /*0600*/  LDG.E.U16 R37, desc[UR10][R12.64] ;  /* 0x0000000a0c257981 */ /* 0x000f62000c1e1500 */
[-C--:B------:R-:W-:Y:S01]  /*0610*/  LEA.HI.X.SX32 R15, R25, R2.reuse, 0x1, P0 ;  /* 0x00000002190f7211 */ /* 0x080fe200000f0eff */
[----:B-1----:R-:W-:Y:S01]  /*0620*/  IMAD R21, R4, 0x8, R25 ;  /* 0x0000000804157824 */ /* 0x002fe200078e0219 */
[----:B------:R-:W-:-:S03]  /*0630*/  LEA.HI.X.SX32 R19, R19, R2, 0x1, P1 ;  /* 0x0000000213137211 */ /* 0x000fc600008f0eff */
[----:B------:R-:W5:Y:S01]  /*0640*/  LDG.E.U16 R39, desc[UR10][R14.64] ;  /* 0x0000000a0e277981 */ /* 0x000f62000c1e1500 */
[C---:B------:R-:W-:Y:S01]  /*0650*/  IMAD R23, R4.reuse, 0x8, R21 ;  /* 0x0000000804177824 */ /* 0x040fe200078e0215 */
[C---:B------:R-:W-:Y:S02]  /*0660*/  LEA R16, P0, R21.reuse, R5, 0x1 ;  /* 0x0000000515107211 */ /* 0x040fe400078008ff */
[----:B------:R0:W5:Y:S02]  /*0670*/  LDG.E.U16 R38, desc[UR10][R18.64] ;  /* 0x0000000a12267981 */ /* 0x000164000c1e1500 */
[-C--:B------:R-:W-:Y:S02]  /*0680*/  LEA.HI.X.SX32 R17, R21, R2.reuse, 0x1, P0 ;  /* 0x0000000215117211 */ /* 0x080fe400000f0eff */
[C---:B------:R-:W-:Y:S02]  /*0690*/  LEA R21, R4.reuse, R23, 0x3 ;  /* 0x0000001704157211 */ /* 0x040fe400078e18ff */
[C---:B------:R-:W-:Y:S01]  /*06a0*/  LEA R10, P0, R23.reuse, R5, 0x1 ;  /* 0x00000005170a7211 */ /* 0x040fe200078008ff */
[----:B------:R1:W5:Y:S02]  /*06b0*/  LDG.E.U16 R40, desc[UR10][R16.64] ;  /* 0x0000000a10287981 */ /* 0x000364000c1e1500 */
[----:B------:R-:W-:Y:S01]  /*06c0*/  IMAD R25, R4, 0x8, R21 ;  /* 0x0000000804197824 */ /* 0x000fe200078e0215 */
[----:B------:R-:W-:-:S03]  /*06d0*/  LEA.HI.X.SX32 R11, R23, R2, 0x1, P0 ;  /* 0x00000002170b7211 */ /* 0x000fc600000f0eff */
[C---:B0-----:R-:W-:Y:S01]  /*06e0*/  IMAD R19, R4.reuse, 0x8, R25 ;  /* 0x0000000804137824 */ /* 0x041fe200078e0219 */
[CC--:B------:R-:W-:Y:S01]  /*06f0*/  LEA R12, P0, R25.reuse, R5.reuse, 0x1 ;  /* 0x00000005190c7211 */ /* 0x0c0fe200078008ff */
[----:B------:R0:W5:Y:S03]  /*0700*/  LDG.E.U16 R41, desc[UR10][R10.64] ;  /* 0x0000000a0a297981 */ /* 0x000166000c1e1500 */
[-C--:B------:R-:W-:Y:S01]  /*0710*/  LEA.HI.X.SX32 R13, R25, R2.reuse, 0x1, P0 ;  /* 0x00000002190d7211 */ /* 0x080fe200000f0eff */
[C---:B------:R-:W-:Y:S01]  /*0720*/  IMAD R23, R4.reuse, 0x8, R19 ;  /* 0x0000000804177824 */ /* 0x040fe200078e0213 */
[-C--:B------:R-:W-:Y:S02]  /*0730*/  LEA R14, P0, R19, R5.reuse, 0x1 ;  /* 0x00000005130e7211 */ /* 0x080fe400078008ff */
[----:B------:R-:W-:Y:S01]  /*0740*/  LEA R20, P1, R21, R5, 0x1 ;  /* 0x0000000515147211 */ /* 0x000fe200078208ff */
[----:B------:R-:W5:Y:S01]  /*0750*/  LDG.E.U16 R43, desc[UR10][R12.64] ;  /* 0x0000000a0c2b7981 */ /* 0x000f62000c1e1500 */
[-C--:B------:R-:W-:Y:S01]  /*0760*/  LEA.HI.X.SX32 R15, R19, R2.reuse, 0x1, P0 ;  /* 0x00000002130f7211 */ /* 0x080fe200000f0eff */
[----:B------:R-:W-:Y:S01]  /*0770*/  IMAD R19, R4, 0x8, R23 ;  /* 0x0000000804137824 */ /* 0x000fe200078e0217 */
[----:B------:R-:W-:-:S02]  /*0780*/  LEA.HI.X.SX32 R21, R21, R2, 0x1, P1 ;  /* 0x0000000215157211 */ /* 0x000fc400008f0eff */
[C---:B-1----:R-:W-:Y:S01]  /*0790*/  LEA R16, P0, R23.reuse, R5, 0x1 ;  /* 0x0000000517107211 */ /* 0x042fe200078008ff */
[----:B------:R-:W5:Y:S01]  /*07a0*/  LDG.E.U16 R44, desc[UR10][R14.64] ;  /* 0x0000000a0e2c7981 */ /* 0x000f62000c1e1500 */
[C---:B------:R-:W-:Y:S02]  /*07b0*/  LEA R25, R4.reuse, R19, 0x3 ;  /* 0x0000001304197211 */ /* 0x040fe400078e18ff */
[-C--:B------:R-:W-:Y:S01]  /*07c0*/  LEA.HI.X.SX32 R17, R23, R2.reuse, 0x1, P0 ;  /* 0x0000000217117211 */ /* 0x080fe200000f0eff */
[----:B------:R1:W5:Y:S01]  /*07d0*/  LDG.E.U16 R42, desc[UR10][R20.64] ;  /* 0x0000000a142a7981 */ /* 0x000362000c1e1500 */
[-C--:B0-----:R-:W-:Y:S02]  /*07e0*/  LEA R10, P0, R25, R5.reuse, 0x1 ;  /* 0x00000005190a7211 */ /* 0x081fe400078008ff */
[----:B------:R-:W-:Y:S01]  /*07f0*/  LEA R18, P1, R19, R5, 0x1 ;  /* 0x0000000513127211 */ /* 0x000fe200078208ff */
[----:B------:R0:W5:Y:S01]  /*0800*/  LDG.E.U16 R45, desc[UR10][R16.64] ;  /* 0x0000000a102d7981 */ /* 0x000162000c1e1500 */
[-C--:B------:R-:W-:Y:S01]  /*0810*/  LEA.HI.X.SX32 R11, R25, R2.reuse, 0x1, P0 ;  /* 0x00000002190b7211 */ /* 0x080fe200000f0eff */
[----:B-1----:R-:W-:Y:S01]  /*0820*/  IMAD R21, R4, 0x8, R25 ;  /* 0x0000000804157824 */ /* 0x002fe200078e0219 */
[----:B------:R-:W-:-:S03]  /*0830*/  LEA.HI.X.SX32 R19, R19, R2, 0x1, P1 ;  /* 0x0000000213137211 */ /* 0x000fc600008f0eff */
[----:B------:R-:W5:Y:S01]  /*0840*/  LDG.E.U16 R47, desc[UR10][R10.64] ;  /* 0x0000000a0a2f7981 */ /* 0x000f62000c1e1500 */
[C---:B------:R-:W-:Y:S01]  /*0850*/  IMAD R23, R4.reuse, 0x8, R21 ;  /* 0x0000000804177824 */ /* 0x040fe200078e0215 */
[CC--:B------:R-:W-:Y:S02]  /*0860*/  LEA R12, P0, R21.reuse, R5.reuse, 0x1 ;  /* 0x00000005150c7211 */ /* 0x0c0fe400078008ff */
[----:B------:R1:W5:Y:S02]  /*0870*/  LDG.E.U16 R46, desc[UR10][R18.64] ;  /* 0x0000000a122e7981 */ /* 0x000364000c1e1500 */
[----:B------:R-:W-:Y:S01]  /*0880*/  LEA.HI.X.SX32 R13, R21, R2, 0x1, P0 ;  /* 0x00000002150d7211 */ /* 0x000fe200000f0eff */
[----:B------:R-:W-:Y:S01]  /*0890*/  IMAD R21, R4, 0x8, R23 ;  /* 0x0000000804157824 */ /* 0x000fe200078e0217 */
[----:B------:R-:W-:-:S03]  /*08a0*/  LEA R14, P0, R23, R5, 0x1 ;  /* 0x00000005170e7211 */ /* 0x000fc600078008ff */
[C---:B------:R-:W-:Y:S01]  /*08b0*/  IMAD R25, R4.reuse, 0x8, R21 ;  /* 0x0000000804197824 */ /* 0x040fe200078e0215 */
[-C--:B------:R-:W-:Y:S01]  /*08c0*/  LEA.HI.X.SX32 R15, R23, R2.reuse, 0x1, P0 ;  /* 0x00000002170f7211 */ /* 0x080fe200000f0eff */
[----:B------:R1:W5:Y:S03]  /*08d0*/  LDG.E.U16 R48, desc[UR10][R12.64] ;  /* 0x0000000a0c307981 */ /* 0x000366000c1e1500 */
[C---:B0-----:R-:W-:Y:S01]  /*08e0*/  LEA R16, P0, R25.reuse, R5, 0x1 ;  /* 0x0000000519107211 */ /* 0x041fe200078008ff */
[----:B------:R0:W5:Y:S01]  /*08f0*/  LDG.E.U16 R49, desc[UR10][R14.64] ;  /* 0x0000000a0e317981 */ /* 0x000162000c1e1500 */
[C---:B-1----:R-:W-:Y:S02]  /*0900*/  LEA R19, R4.reuse, R25, 0x3 ;  /* 0x0000001904137211 */ /* 0x042fe400078e18ff */
[-C--:B------:R-:W-:Y:S02]  /*0910*/  LEA.HI.X.SX32 R17, R25, R2.reuse, 0x1, P0 ;  /* 0x0000000219117211 */ /* 0x080fe400000f0eff */
[-C--:B------:R-:W-:Y:S01]  /*0920*/  LEA R10, P0, R19, R5.reuse, 0x1 ;  /* 0x00000005130a7211 */ /* 0x080fe200078008ff */
[C---:B------:R-:W-:Y:S01]  /*0930*/  IMAD R23, R4.reuse, 0x8, R19 ;  /* 0x0000000804177824 */ /* 0x040fe200078e0213 */
[----:B------:R-:W-:Y:S01]  /*0940*/  LEA R20, P1, R21, R5, 0x1 ;  /* 0x0000000515147211 */ /* 0x000fe200078208ff */
[----:B------:R-:W5:Y:S01]  /*0950*/  LDG.E.U16 R51, desc[UR10][R16.64] ;  /* 0x0000000a10337981 */ /* 0x000f62000c1e1500 */
[-C--:B------:R-:W-:Y:S01]  /*0960*/  LEA.HI.X.SX32 R11, R19, R2.reuse, 0x1, P0 ;  /* 0x00000002130b7211 */ /* 0x080fe200000f0eff */
[----:B------:R-:W-:Y:S01]  /*0970*/  IMAD R19, R4, 0x8, R23 ;  /* 0x0000000804137824 */ /* 0x000fe200078e0217 */
[----:B------:R-:W-:-:S02]  /*0980*/  LEA.HI.X.SX32 R21, R21, R2, 0x1, P1 ;  /* 0x0000000215157211 */ /* 0x000fc400008f0eff */
[CC--:B------:R-:W-:Y:S01]  /*0990*/  LEA R12, P0, R23.reuse, R5.reuse, 0x1 ;  /* 0x00000005170c7211 */ /* 0x0c0fe200078008ff */
[----:B------:R-:W-:Y:S01]  /*09a0*/  IMAD R25, R4, 0x8, R19 ;  /* 0x0000000804197824 */ /* 0x000fe200078e0213 */
[----:B------:R-:W5:Y:S02]  /*09b0*/  LDG.E.U16 R52, desc[UR10][R10.64] ;  /* 0x0000000a0a347981 */ /* 0x000f64000c1e1500 */
[-C--:B------:R-:W-:Y:S02]  /*09c0*/  LEA.HI.X.SX32 R13, R23, R2.reuse, 0x1, P0 ;  /* 0x00000002170d7211 */ /* 0x080fe400000f0eff */
[----:B------:R1:W5:Y:S01]  /*09d0*/  LDG.E.U16 R50, desc[UR10][R20.64] ;  /* 0x0000000a14327981 */ /* 0x000362000c1e1500 */
[-C--:B0-----:R-:W-:Y:S02]  /*09e0*/  LEA R14, P0, R25, R5.reuse, 0x1 ;  /* 0x00000005190e7211 */ /* 0x081fe400078008ff */
[----:B------:R-:W-:Y:S01]  /*09f0*/  LEA R18, P1, R19, R5, 0x1 ;  /* 0x0000000513127211 */ /* 0x000fe200078208ff */
[----:B------:R0:W5:Y:S01]  /*0a00*/  LDG.E.U16 R53, desc[UR10][R12.64] ;  /* 0x0000000a0c357981 */ /* 0x000162000c1e1500 */
[----:B------:R-:W-:-:S02]  /*0a10*/  LEA.HI.X.SX32 R15, R25, R2, 0x1, P0 ;  /* 0x00000002190f7211 */ /* 0x000fc400000f0eff */
[----:B-1----:R-:W-:-:S03]  /*0a20*/  LEA R21, R4, R25, 0x3 ;  /* 0x0000001904157211 */ /* 0x002fc600078e18ff */
[----:B------:R-:W5:Y:S01]  /*0a30*/  LDG.E.U16 R55, desc[UR10][R14.64] ;  /* 0x0000000a0e377981 */ /* 0x000f62000c1e1500 */
[----:B------:R-:W-:Y:S01]  /*0a40*/  LEA R16, P0, R21, R5, 0x1 ;  /* 0x0000000515107211 */ /* 0x000fe200078008ff */
[----:B------:R-:W-:-:S03]  /*0a50*/  IMAD R23, R4, 0x8, R21 ;  /* 0x0000000804177824 */ /* 0x000fc600078e0215 */
[-C--:B------:R-:W-:Y:S01]  /*0a60*/  LEA.HI.X.SX32 R17, R21, R2.reuse, 0x1, P0 ;  /* 0x0000000215117211 */ /* 0x080fe200000f0eff */
[C---:B------:R-:W-:Y:S01]  /*0a70*/  IMAD R21, R4.reuse, 0x8, R23 ;  /* 0x0000000804157824 */ /* 0x040fe200078e0217 */
[-C--:B------:R-:W-:Y:S02]  /*0a80*/  LEA.HI.X.SX32 R19, R19, R2.reuse, 0x1, P1 ;  /* 0x0000000213137211 */ /* 0x080fe400008f0eff */
[CC--:B------:R-:W-:Y:S01]  /*0a90*/  LEA R10, P0, R23.reuse, R5.reuse, 0x1 ;  /* 0x00000005170a7211 */ /* 0x0c0fe200078008ff */
[----:B------:R-:W-:Y:S01]  /*0aa0*/  IMAD R25, R4, 0x8, R21 ;  /* 0x0000000804197824 */ /* 0x000fe200078e0215 */
[----:B------:R-:W5:Y:S02]  /*0ab0*/  LDG.E.U16 R56, desc[UR10][R16.64] ;  /* 0x0000000a10387981 */ /* 0x000f64000c1e1500 */
[----:B------:R-:W-:Y:S02]  /*0ac0*/  LEA.HI.X.SX32 R11, R23, R2, 0x1, P0 ;  /* 0x00000002170b7211 */ /* 0x000fe400000f0eff */
[----:B------:R1:W5:Y:S01]  /*0ad0*/  LDG.E.U16 R54, desc[UR10][R18.64] ;  /* 0x0000000a12367981 */ /* 0x000362000c1e1500 */
[----:B0-----:R-:W-:-:S02]  /*0ae0*/  LEA R12, P0, R25, R5, 0x1 ;  /* 0x00000005190c7211 */ /* 0x001fc400078008ff */
[----:B------:R-:W-:Y:S01]  /*0af0*/  LEA R20, P1, R21, R5, 0x1 ;  /* 0x0000000515147211 */ /* 0x000fe200078208ff */
[----:B------:R0:W5:Y:S01]  /*0b00*/  LDG.E.U16 R57, desc[UR10][R10.64] ;  /* 0x0000000a0a397981 */ /* 0x000162000c1e1500 */
[----:B------:R-:W-:Y:S02]  /*0b10*/  LEA.HI.X.SX32 R13, R25, R2, 0x1, P0 ;  /* 0x00000002190d7211 */ /* 0x000fe400000f0eff */
        /* <DEDUP_REMOVED lines=69> */
[----:B------:R-:W-:Y:S01]  /*0f70*/  IMAD R19, R4, 0x8, R23 ;  /* 0x0000000804137824 */ /* 0x000fe200078e0217 */
[----:B------:R-:W-:-:S03]  /*0f80*/  LEA.HI.X.SX32 R21, R21, R2, 0x1, P1 ;  /* 0x0000000215157211 */ /* 0x000fc600008f0eff */
[C---:B------:R-:W-:Y:S01]  /*0f90*/  IMAD R25, R4.reuse, 0x8, R19 ;  /* 0x0000000804197824 */ /* 0x040fe200078e0213 */
[CC--:B------:R-:W-:Y:S01]  /*0fa0*/  LEA R16, P0, R23.reuse, R5.reuse, 0x1 ;  /* 0x0000000517107211 */ /* 0x0c0fe200078008ff */
[----:B------:R1:W5:Y:S03]  /*0fb0*/  LDG.E.U16 R74, desc[UR10][R20.64] ;  /* 0x0000000a144a7981 */ /* 0x000366000c1e1500 */
[----:B------:R-:W-:Y:S01]  /*0fc0*/  LEA.HI.X.SX32 R17, R23, R2, 0x1, P0 ;  /* 0x0000000217117211 */ /* 0x000fe200000f0eff */
[----:B------:R2:W5:Y:S01]  /*0fd0*/  LDG.E.U16 R76, desc[UR10][R14.64] ;  /* 0x0000000a0e4c7981 */ /* 0x000562000c1e1500 */
[-C--:B0-----:R-:W-:Y:S02]  /*0fe0*/  LEA R10, P0, R25, R5.reuse, 0x1 ;  /* 0x00000005190a7211 */ /* 0x081fe400078008ff */
[----:B------:R-:W-:Y:S01]  /*0ff0*/  LEA R18, P1, R19, R5, 0x1 ;  /* 0x0000000513127211 */ /* 0x000fe200078208ff */
[----:B------:R0:W5:Y:S01]  /*1000*/  LDG.E.U16 R77, desc[UR10][R16.64] ;  /* 0x0000000a104d7981 */ /* 0x000162000c1e1500 */
[----:B-1----:R-:W-:-:S02]  /*1010*/  LEA R21, R4, R25, 0x3 ;  /* 0x0000001904157211 */ /* 0x002fc400078e18ff */
[----:B------:R-:W-:-:S03]  /*1020*/  LEA.HI.X.SX32 R11, R25, R2, 0x1, P0 ;  /* 0x00000002190b7211 */ /* 0x000fc600000f0eff */
[C---:B------:R-:W-:Y:S01]  /*1030*/  IMAD R23, R4.reuse, 0x8, R21 ;  /* 0x0000000804177824 */ /* 0x040fe200078e0215 */
[-C--:B------:R-:W-:Y:S02]  /*1040*/  LEA R12, P0, R21, R5.reuse, 0x1 ;  /* 0x00000005150c7211 */ /* 0x080fe400078008ff */
[-C--:B------:R-:W-:Y:S01]  /*1050*/  LEA.HI.X.SX32 R19, R19, R2.reuse, 0x1, P1 ;  /* 0x0000000213137211 */ /* 0x080fe200008f0eff */
[C---:B------:R-:W-:Y:S01]  /*1060*/  IMAD R25, R4.reuse, 0x8, R23 ;  /* 0x0000000804197824 */ /* 0x040fe200078e0217 */
[-C--:B------:R-:W-:Y:S01]  /*1070*/  LEA.HI.X.SX32 R13, R21, R2.reuse, 0x1, P0 ;  /* 0x00000002150d7211 */ /* 0x080fe200000f0eff */
[----:B------:R1:W5:Y:S01]  /*1080*/  LDG.E.U16 R11, desc[UR10][R10.64] ;  /* 0x0000000a0a0b7981 */ /* 0x000362000c1e1500 */
[-C--:B--2---:R-:W-:Y:S01]  /*1090*/  LEA R14, P0, R23, R5.reuse, 0x1 ;  /* 0x00000005170e7211 */ /* 0x084fe200078008ff */
[----:B------:R-:W-:Y:S01]  /*10a0*/  IMAD R20, R4, 0x8, R25 ;  /* 0x0000000804147824 */ /* 0x000fe200078e0219 */
[----:B------:R-:W-:Y:S01]  /*10b0*/  LEA R4, P1, R25, R5, 0x1 ;  /* 0x0000000519047211 */ /* 0x000fe200078208ff */
[----:B------:R2:W5:Y:S01]  /*10c0*/  LDG.E.U16 R18, desc[UR10][R18.64] ;  /* 0x0000000a12127981 */ /* 0x000562000c1e1500 */
[----:B------:R-:W-:-:S02]  /*10d0*/  LEA.HI.X.SX32 R15, R23, R2, 0x1, P0 ;  /* 0x00000002170f7211 */ /* 0x000fc400000f0eff */
[C---:B0-----:R-:W-:Y:S01]  /*10e0*/  LEA R16, P0, R20.reuse, R5, 0x1 ;  /* 0x0000000514107211 */ /* 0x041fe200078008ff */
[----:B------:R0:W5:Y:S01]  /*10f0*/  LDG.E.U16 R13, desc[UR10][R12.64] ;  /* 0x0000000a0c0d7981 */ /* 0x000162000c1e1500 */
[-C--:B------:R-:W-:Y:S02]  /*1100*/  LEA.HI.X.SX32 R5, R25, R2.reuse, 0x1, P1 ;  /* 0x0000000219057211 */ /* 0x080fe400008f0eff */
[----:B------:R-:W-:Y:S01]  /*1110*/  LEA.HI.X.SX32 R17, R20, R2, 0x1, P0 ;  /* 0x0000000214117211 */ /* 0x000fe200000f0eff */
[----:B------:R-:W5:Y:S04]  /*1120*/  LDG.E.U16 R14, desc[UR10][R14.64] ;  /* 0x0000000a0e0e7981 */ /* 0x000f68000c1e1500 */
[----:B------:R-:W5:Y:S04]  /*1130*/  LDG.E.U16 R4, desc[UR10][R4.64] ;  /* 0x0000000a04047981 */ /* 0x000f68000c1e1500 */
[----:B------:R-:W5:Y:S01]  /*1140*/  LDG.E.U16 R16, desc[UR10][R16.64] ;  /* 0x0000000a10107981 */ /* 0x000f62000c1e1500 */
[----:B------:R-:W3:Y:S01]  /*1150*/  S2UR UR6, SR_CgaCtaId ;  /* 0x00000000000679c3 */ /* 0x000ee20000008800 */
[----:B------:R-:W-:Y:S01]  /*1160*/  VIADD R121, R3, 0x20 ;  /* 0x0000002003797836 */ /* 0x000fe20000000000 */
[----:B------:R-:W-:-:S02]  /*1170*/  LOP3.LUT R2, R0, 0xc0, RZ, 0xc0, !PT ;  /* 0x000000c000027812 */ /* 0x000fc400078ec0ff */
[----:B-1----:R-:W-:Y:S01]  /*1180*/  LOP3.LUT R10, R0, 0xff, RZ, 0xc0, !PT ;  /* 0x000000ff000a7812 */ /* 0x002fe200078ec0ff */
[----:B------:R-:W-:Y:S01]  /*1190*/  UMOV UR4, 0x400 ;  /* 0x0000040000047882 */ /* 0x000fe20000000000 */
[----:B------:R-:W-:Y:S02]  /*11a0*/  ISETP.GE.AND P0, PT, R121, 0x1, PT ;  /* 0x000000017900780c */ /* 0x000fe40003f06270 */
[----:B--2---:R-:W-:Y:S02]  /*11b0*/  SHF.R.U32.HI R19, RZ, 0x2, R2 ;  /* 0x00000002ff137819 */ /* 0x004fe40000011602 */
[----:B------:R-:W-:-:S04]  /*11c0*/  SHF.L.U32 R2, R10, 0x1, RZ ;  /* 0x000000010a027819 */ /* 0x000fc800000006ff */
[----:B------:R-:W-:Y:S01]  /*11d0*/  LOP3.LUT R19, R2, R19, RZ, 0x3c, !PT ;  /* 0x0000001302137212 */ /* 0x000fe200078e3cff */
[----:B---3--:R-:W-:Y:S01]  /*11e0*/  ULEA UR6, UR6, UR4, 0x18 ;  /* 0x0000000406067291 */ /* 0x008fe2000f8ec03f */
[----:B------:R-:W-:Y:S01]  /*11f0*/  IMAD.MOV.U32 R180, RZ, RZ, 0x3f800000 ;  /* 0x3f800000ffb47424 */ /* 0x000fe200078e00ff */
[----:B------:R-:W-:Y:S01]  /*1200*/  MOV R152, 0xff800000 ;  /* 0xff80000000987802 */ /* 0x000fe20000000f00 */
[----:B------:R-:W-:Y:S01]  /*1210*/  IMAD.MOV.U32 R2, RZ, RZ, -0x800000 ;  /* 0xff800000ff027424 */ /* 0x000fe200078e00ff */
[----:B------:R-:W-:Y:S01]  /*1220*/  CS2R R132, SRZ ;  /* 0x0000000000847805 */ /* 0x000fe2000001ff00 */
[----:B0-----:R-:W-:Y:S01]  /*1230*/  IMAD.MOV.U32 R12, RZ, RZ, -0x800000 ;  /* 0xff800000ff0c7424 */ /* 0x001fe200078e00ff */
[----:B------:R-:W-:-:S03]  /*1240*/  CS2R R134, SRZ ;  /* 0x0000000000867805 */ /* 0x000fc6000001ff00 */
[----:B------:R-:W-:Y:S01]  /*1250*/  STS.U16 [R19+UR6], R6 ;  /* 0x0000000613007988 */ /* 0x000fe20008000406 */
[----:B------:R-:W-:-:S03]  /*1260*/  IMAD.MOV.U32 R153, RZ, RZ, -0x800000 ;  /* 0xff800000ff997424 */ /* 0x000fc600078e00ff */
[----:B------:R-:W-:Y:S01]  /*1270*/  STS.U16 [R19+UR6+0x200], R7 ;  /* 0x0002000713007988 */ /* 0x000fe20008000406 */
[----:B------:R-:W-:-:S03]  /*1280*/  IMAD.MOV.U32 R179, RZ, RZ, 0x3f800000 ;  /* 0x3f800000ffb37424 */ /* 0x000fc600078e00ff */
[----:B----4-:R-:W-:Y:S01]  /*1290*/  STS.U16 [R19+UR6+0x400], R8 ;  /* 0x0004000813007988 */ /* 0x010fe20008000406 */
[----:B------:R-:W-:-:S03]  /*12a0*/  IMAD.MOV.U32 R178, RZ, RZ, 0x3f800000 ;  /* 0x3f800000ffb27424 */ /* 0x000fc600078e00ff */
[----:B-----5:R-:W-:Y:S01]  /*12b0*/  STS.U16 [R19+UR6+0x600], R9 ;  /* 0x0006000913007988 */ /* 0x020fe20008000406 */
[----:B------:R-:W-:-:S03]  /*12c0*/  CS2R R78, SRZ ;  /* 0x00000000004e7805 */ /* 0x000fc6000001ff00 */
[----:B------:R-:W-:Y:S01]  /*12d0*/  STS.U16 [R19+UR6+0x800], R22 ;  /* 0x0008001613007988 */ /* 0x000fe20008000406 */
        /* <DEDUP_REMOVED lines=51> */
[----:B------:R-:W-:Y:S04]  /*1610*/  STS.U16 [R19+UR6+0x3c00], R50 ;  /* 0x003c003213007988 */ /* 0x000fe80008000406 */
        /* <DEDUP_REMOVED lines=22> */
[----:B------:R0:W-:Y:S04]  /*1780*/  STS.U16 [R19+UR6+0x6a00], R73 ;  /* 0x006a004913007988 */ /* 0x0001e80008000406 */
[----:B------:R-:W-:Y:S01]  /*1790*/  STS.U16 [R19+UR6+0x6e00], R75 ;  /* 0x006e004b13007988 */ /* 0x000fe20008000406 */
[----:B0-----:R-:W-:-:S03]  /*17a0*/  CS2R R72, SRZ ;  /* 0x0000000000487805 */ /* 0x001fc6000001ff00 */
[----:B------:R0:W-:Y:S04]  /*17b0*/  STS.U16 [R19+UR6+0x6c00], R74 ;  /* 0x006c004a13007988 */ /* 0x0001e80008000406 */
[----:B------:R-:W-:Y:S04]  /*17c0*/  STS.U16 [R19+UR6+0x7000], R76 ;  /* 0x0070004c13007988 */ /* 0x000fe80008000406 */
[----:B------:R1:W-:Y:S01]  /*17d0*/  STS.U16 [R19+UR6+0x7200], R77 ;  /* 0x0072004d13007988 */ /* 0x0003e20008000406 */
[----:B0-----:R-:W-:Y:S02]  /*17e0*/  CS2R R74, SRZ ;  /* 0x00000000004a7805 */ /* 0x001fe4000001ff00 */
[----:B-1----:R-:W-:Y:S01]  /*17f0*/  CS2R R76, SRZ ;  /* 0x00000000004c7805 */ /* 0x002fe2000001ff00 */
[----:B------:R-:W-:Y:S04]  /*1800*/  STS.U16 [R19+UR6+0x7600], R11 ;  /* 0x0076000b13007988 */ /* 0x000fe80008000406 */
[----:B------:R-:W-:Y:S04]  /*1810*/  STS.U16 [R19+UR6+0x7400], R18 ;  /* 0x0074001213007988 */ /* 0x000fe80008000406 */
[----:B------:R0:W-:Y:S04]  /*1820*/  STS.U16 [R19+UR6+0x7800], R13 ;  /* 0x0078000d13007988 */ /* 0x0001e80008000406 */
[----:B------:R-:W-:Y:S04]  /*1830*/  STS.U16 [R19+UR6+0x7a00], R14 ;  /* 0x007a000e13007988 */ /* 0x000fe80008000406 */
[----:B------:R1:W-:Y:S04]  /*1840*/  STS.U16 [R19+UR6+0x7c00], R4 ;  /* 0x007c000413007988 */ /* 0x0003e80008000406 */
[----:B------:R2:W-:Y:S01]  /*1850*/  STS.U16 [R19+UR6+0x7e00], R16 ;  /* 0x007e001013007988 */ /* 0x0005e20008000406 */
[----:B0-----:R-:W-:-:S02]  /*1860*/  MOV R13, 0x3f800000 ;  /* 0x3f800000000d7802 */ /* 0x001fc40000000f00 */
[----:B-1----:R-:W-:Y:S01]  /*1870*/  LOP3.LUT R4, R0, 0x1c, RZ, 0xc0, !PT ;  /* 0x0000001c00047812 */ /* 0x002fe200078ec0ff */
[----:B------:R-:W-:Y:S06]  /*1880*/  @!P0 BRA `(.L_x_0) ;  /* 0x00000038006c8947 */ /* 0x000fec0003800000 */
[----:B------:R-:W0:Y:S01]  /*1890*/  LDC.64 R70, c[0x0][0x250] ;  /* 0x00009400ff467b82 */ /* 0x000e220000000a00 */
[----:B------:R-:W-:Y:S01]  /*18a0*/  LOP3.LUT R2, R0, 0xf, RZ, 0xc0, !PT ;  /* 0x0000000f00027812 */ /* 0x000fe200078ec0ff */
[----:B------:R-:W-:Y:S01]  /*18b0*/  ULDC.64 UR4, c[0x0][0x260] ;  /* 0x0000980000047ab9 */ /* 0x000fe20000000a00 */
[C---:B------:R-:W-:Y:S01]  /*18c0*/  LEA.HI R190, R4.reuse, 0x18, RZ, 0x1e ;  /* 0x0000001804be7811 */ /* 0x040fe200078ff0ff */
[----:B------:R-:W-:Y:S01]  /*18d0*/  UIMAD UR4, UR7, UR4, URZ ;  /* 0x00000004070472a4 */ /* 0x000fe2000f8e023f */
[C---:B------:R-:W-:Y:S01]  /*18e0*/  LEA.HI R6, R4.reuse, 0x10, RZ, 0x1e ;  /* 0x0000001004067811 */ /* 0x040fe200078ff0ff */
[----:B------:R-:W-:Y:S01]  /*18f0*/  IMAD.MOV.U32 R180, RZ, RZ, 0x3f800000 ;  /* 0x3f800000ffb47424 */ /* 0x000fe200078e00ff */
[C---:B------:R-:W-:Y:S01]  /*1900*/  LEA.HI R188, R4.reuse, 0x8, RZ, 0x1e ;  /* 0x0000000804bc7811 */ /* 0x040fe200078ff0ff */
[----:B--2---:R-:W1:Y:S01]  /*1910*/  LDC.64 R16, c[0x0][0x218] ;  /* 0x00008600ff107b82 */ /* 0x004e620000000a00 */
[----:B------:R-:W-:Y:S01]  /*1920*/  LEA.HI R181, R4, R3, RZ, 0x1e ;  /* 0x0000000304b57211 */ /* 0x000fe200078ff0ff */
[----:B------:R-:W-:Y:S01]  /*1930*/  IMAD R4, R2, UR5, RZ ;  /* 0x0000000502047c24 */ /* 0x000fe2000f8e02ff */
[C---:B------:R-:W-:Y:S01]  /*1940*/  IADD3 R188, R3.reuse, R188, RZ ;  /* 0x000000bc03bc7210 */ /* 0x040fe20007ffe0ff */
[C---:B------:R-:W-:Y:S01]  /*1950*/  IMAD.IADD R190, R3.reuse, 0x1, R190 ;  /* 0x0000000103be7824 */ /* 0x040fe200078e02be */
[----:B------:R-:W-:Y:S01]  /*1960*/  USHF.L.U32 UR5, UR4, 0x1, URZ ;  /* 0x0000000104057899 */ /* 0x000fe2000800063f */
[----:B------:R-:W-:Y:S01]  /*1970*/  IMAD.IADD R189, R3, 0x1, R6 ;  /* 0x0000000103bd7824 */ /* 0x000fe200078e0206 */
[----:B------:R-:W-:Y:S01]  /*1980*/  LOP3.LUT P0, RZ, R0, 0x3, RZ, 0xc0, !PT ;  /* 0x0000000300ff7812 */ /* 0x000fe2000780c0ff */
[----:B------:R-:W2:Y:S01]  /*1990*/  LDC R7, c[0x0][0x258] ;  /* 0x00009600ff077b82 */ /* 0x000ea20000000800 */
[----:B------:R-:W-:Y:S01]  /*19a0*/  IMAD.SHL.U32 R5, R4, 0x2, RZ ;  /* 0x0000000204057824 */ /* 0x000fe200078e00ff */
[----:B------:R-:W-:Y:S01]  /*19b0*/  LOP3.LUT P1, RZ, R0, 0x1, RZ, 0xc0, !PT ;  /* 0x0000000100ff7812 */ /* 0x000fe2000782c0ff */
[----:B------:R-:W-:Y:S01]  /*19c0*/  IMAD.HI R4, R4, 0x2, RZ ;  /* 0x0000000204047827 */ /* 0x000fe200078e02ff */
[----:B------:R-:W-:-:S02]  /*19d0*/  ISETP.GE.U32.AND P6, PT, R10, 0x40, PT ;  /* 0x000000400a00780c */ /* 0x000fc40003fc6070 */
[----:B------:R-:W-:Y:S02]  /*19e0*/  CS2R R132, SRZ ;  /* 0x0000000000847805 */ /* 0x000fe4000001ff00 */
[----:B------:R-:W-:Y:S01]  /*19f0*/  ISETP.LT.U32.AND P0, PT, R10, 0x40, !P0 ;  /* 0x000000400a00780c */ /* 0x000fe20004701070 */
[----:B------:R-:W-:Y:S01]  /*1a00*/  IMAD.MOV.U32 R178, RZ, RZ, 0x3f800000 ;  /* 0x3f800000ffb27424 */ /* 0x000fe200078e00ff */
[----:B------:R-:W3:Y:S01]  /*1a10*/  LDC.64 R68, c[0x0][0x220] ;  /* 0x00008800ff447b82 */ /* 0x000ee20000000a00 */
[----:B0-----:R-:W-:Y:S01]  /*1a20*/  IMAD R2, R70, UR7, RZ ;  /* 0x0000000746027c24 */ /* 0x001fe2000f8e02ff */
[----:B------:R-:W-:Y:S01]  /*1a30*/  ISETP.LT.U32.AND P1, PT, R10, 0x40, !P1 ;  /* 0x000000400a00780c */ /* 0x000fe20004f21070 */
[C---:B------:R-:W-:Y:S01]  /*1a40*/  IMAD R251, R71.reuse, 0x3, RZ ;  /* 0x0000000347fb7824 */ /* 0x040fe200078e02ff */
[----:B------:R-:W-:Y:S01]  /*1a50*/  LEA.HI R8, R0, 0x1b0, RZ, 0x1c ;  /* 0x000001b000087811 */ /* 0x000fe200078fe0ff */
[C---:B------:R-:W-:Y:S01]  /*1a60*/  IMAD.SHL.U32 R247, R71.reuse, 0x4, RZ ;  /* 0x0000000447f77824 */ /* 0x040fe200078e00ff */
[C---:B------:R-:W-:Y:S01]  /*1a70*/  SHF.L.U32 R217, R71.reuse, 0x3, RZ ;  /* 0x0000000347d97819 */ /* 0x040fe200000006ff */
[C---:B------:R-:W-:Y:S01]  /*1a80*/  IMAD R241, R71.reuse, 0x5, RZ ;  /* 0x0000000547f17824 */ /* 0x040fe200078e02ff */
[----:B------:R-:W0:Y:S01]  /*1a90*/  LDC R59, c[0x0][0x268] ;  /* 0x00009a00ff3b7b82 */ /* 0x000e220000000800 */
[C---:B-1----:R-:W-:Y:S01]  /*1aa0*/  LEA R16, P2, R2.reuse, R16, 0x1 ;  /* 0x0000001002107211 */ /* 0x042fe200078408ff */
[C---:B------:R-:W-:Y:S01]  /*1ab0*/  IMAD R233, R71.reuse, 0x6, RZ ;  /* 0x0000000647e97824 */ /* 0x040fe200078e02ff */
[----:B------:R-:W-:Y:S01]  /*1ac0*/  MOV R179, 0x3f800000 ;  /* 0x3f80000000b37802 */ /* 0x000fe20000000f00 */
[C---:B------:R-:W-:Y:S01]  /*1ad0*/  IMAD R225, R71.reuse, 0x7, RZ ;  /* 0x0000000747e17824 */ /* 0x040fe200078e02ff */
[----:B------:R-:W-:Y:S01]  /*1ae0*/  LEA.HI.X.SX32 R6, R2, R17, 0x1, P2 ;  /* 0x0000001102067211 */ /* 0x000fe200010f0eff */
[C---:B------:R-:W-:Y:S01]  /*1af0*/  IMAD R211, R71.reuse, 0x9, RZ ;  /* 0x0000000947d37824 */ /* 0x040fe200078e02ff */
[----:B------:R-:W-:Y:S01]  /*1b00*/  CS2R R134, SRZ ;  /* 0x0000000000867805 */ /* 0x000fe2000001ff00 */
[----:B--2---:R-:W-:Y:S01]  /*1b10*/  IMAD R3, R10, R7, RZ ;  /* 0x000000070a037224 */ /* 0x004fe200078e02ff */
[----:B------:R-:W-:Y:S01]  /*1b20*/  CS2R R76, SRZ ;  /* 0x00000000004c7805 */ /* 0x000fe2000001ff00 */
[----:B------:R-:W-:Y:S01]  /*1b30*/  IMAD R207, R71, 0xa, RZ ;  /* 0x0000000a47cf7824 */ /* 0x000fe200078e02ff */
[----:B------:R-:W-:Y:S01]  /*1b40*/  CS2R R78, SRZ ;  /* 0x00000000004e7805 */ /* 0x000fe2000001ff00 */
[----:B------:R-:W-:Y:S01]  /*1b50*/  IMAD R2, R7, 0x100, R3 ;  /* 0x0000010007027824 */ /* 0x000fe200078e0203 */
[-C--:B------:R-:W-:Y:S01]  /*1b60*/  LEA R14, P2, R3, R16.reuse, 0x1 ;  /* 0x00000010030e7211 */ /* 0x080fe200078408ff */
[C---:B------:R-:W-:Y:S01]  /*1b70*/  IMAD R203, R71.reuse, 0xb, RZ ;  /* 0x0000000b47cb7824 */ /* 0x040fe200078e02ff */
[----:B------:R-:W-:Y:S01]  /*1b80*/  LEA.HI R7, R0, 0x170, RZ, 0x1c ;  /* 0x0000017000077811 */ /* 0x000fe200078fe0ff */
[----:B------:R-:W-:Y:S01]  /*1b90*/  IMAD R199, R71, 0xc, RZ ;  /* 0x0000000c47c77824 */ /* 0x000fe200078e02ff */
[----:B---3--:R-:W-:Y:S01]  /*1ba0*/  IADD3 R65, P4, P5, R5, UR5, R68 ;  /* 0x0000000505417c10 */ /* 0x008fe2000fd9e044 */
[----:B------:R-:W-:Y:S01]  /*1bb0*/  UIMAD.WIDE UR4, UR4, 0x2, URZ ;  /* 0x00000002040478a5 */ /* 0x000fe2000f8e023f */
[C---:B------:R-:W-:Y:S01]  /*1bc0*/  LEA R16, P3, R2.reuse, R16, 0x1 ;  /* 0x0000001002107211 */ /* 0x040fe200078608ff */
[C---:B------:R-:W-:Y:S01]  /*1bd0*/  IMAD R195, R71.reuse, 0xd, RZ ;  /* 0x0000000d47c37824 */ /* 0x040fe200078e02ff */
[----:B------:R-:W-:Y:S01]  /*1be0*/  SHF.R.U32.HI R5, RZ, 0x4, R0 ;  /* 0x00000004ff057819 */ /* 0x000fe20000011600 */
[----:B------:R-:W-:Y:S01]  /*1bf0*/  IMAD R187, R71, 0xe, RZ ;  /* 0x0000000e47bb7824 */ /* 0x000fe200078e02ff */
[-C--:B------:R-:W-:Y:S01]  /*1c00*/  LEA.HI.X.SX32 R17, R2, R6.reuse, 0x1, P3 ;  /* 0x0000000602117211 */ /* 0x080fe200018f0eff */
[-C--:B0-----:R-:W-:Y:S01]  /*1c10*/  IMAD R7, R7, R59.reuse, RZ ;  /* 0x0000003b07077224 */ /* 0x081fe200078e02ff */
[----:B------:R-:W-:Y:S01]  /*1c20*/  SGXT.U32 R2, R5, 0x4 ;  /* 0x000000040502781a */ /* 0x000fe20000000000 */
[-C--:B------:R-:W-:Y:S01]  /*1c30*/  IMAD R8, R8, R59.reuse, RZ ;  /* 0x0000003b08087224 */ /* 0x080fe200078e02ff */
[----:B------:R-:W-:Y:S01]  /*1c40*/  LEA.HI.X.SX32 R15, R3, R6, 0x1, P2 ;  /* 0x00000006030f7211 */ /* 0x000fe200010f0eff */
[----:B------:R-:W-:Y:S01]  /*1c50*/  IMAD R183, R71, 0xf, RZ ;  /* 0x0000000f47b77824 */ /* 0x000fe200078e02ff */
[----:B------:R-:W-:Y:S01]  /*1c60*/  LEA.HI R3, R0, 0x30, RZ, 0x1c ;  /* 0x0000003000037811 */ /* 0x000fe200078fe0ff */
[----:B------:R-:W-:Y:S01]  /*1c70*/  IMAD R9, R2, R59, RZ ;  /* 0x0000003b02097224 */ /* 0x000fe200078e02ff */
[----:B------:R-:W-:Y:S01]  /*1c80*/  LEA.HI R2, R0, 0xb0, RZ, 0x1c ;  /* 0x000000b000027811 */ /* 0x000fe200078fe0ff */
[----:B------:R-:W-:Y:S01]  /*1c90*/  IMAD.WIDE R248, R247, 0x2, R14 ;  /* 0x00000002f7f87825 */ /* 0x000fe200078e020e */
[----:B------:R-:W-:-:S02]  /*1ca0*/  IADD3.X R69, R4, UR5, R69, P4, P5 ;  /* 0x0000000504457c10 */ /* 0x000fc4000a7ea445 */
[----:B------:R-:W-:Y:S02]  /*1cb0*/  CS2R R72, SRZ ;  /* 0x0000000000487805 */ /* 0x000fe4000001ff00 */
[C---:B------:R-:W-:Y:S01]  /*1cc0*/  LEA.HI R4, R0.reuse, 0x70, RZ, 0x1c ;  /* 0x0000007000047811 */ /* 0x040fe200078fe0ff */
[----:B------:R-:W-:Y:S01]  /*1cd0*/  IMAD R10, R59, 0x10, R9 ;  /* 0x000000103b0a7824 */ /* 0x000fe200078e0209 */
[C---:B------:R-:W-:Y:S01]  /*1ce0*/  LEA.HI R5, R0.reuse, 0xf0, RZ, 0x1c ;  /* 0x000000f000057811 */ /* 0x040fe200078fe0ff */
[-C--:B------:R-:W-:Y:S01]  /*1cf0*/  IMAD R11, R3, R59.reuse, RZ ;  /* 0x0000003b030b7224 */ /* 0x080fe200078e02ff */
[----:B------:R-:W-:Y:S01]  /*1d00*/  LEA.HI R6, R0, 0x130, RZ, 0x1c ;  /* 0x0000013000067811 */ /* 0x000fe200078fe0ff */
[-C--:B------:R-:W-:Y:S01]  /*1d10*/  IMAD R13, R2, R59.reuse, RZ ;  /* 0x0000003b020d7224 */ /* 0x080fe200078e02ff */
[----:B------:R-:W-:Y:S01]  /*1d20*/  LEA R3, R59, R10, 0x4 ;  /* 0x0000000a3b037211 */ /* 0x000fe200078e20ff */
[-C--:B------:R-:W-:Y:S01]  /*1d30*/  IMAD R12, R4, R59.reuse, RZ ;  /* 0x0000003b040c7224 */ /* 0x080fe200078e02ff */
[----:B------:R-:W-:Y:S01]  /*1d40*/  LEA.HI R0, R0, 0x1f0, RZ, 0x1c ;  /* 0x000001f000007811 */ /* 0x000fe200078fe0ff */
[----:B------:R-:W-:Y:S01]  /*1d50*/  IMAD R27, R5, R59, RZ ;  /* 0x0000003b051b7224 */ /* 0x000fe200078e02ff */
[-C--:B------:R-:W-:Y:S01]  /*1d60*/  LEA R176, P5, R9, R65.reuse, 0x1 ;  /* 0x0000004109b07211 */ /* 0x080fe200078a08ff */
[----:B------:R-:W-:Y:S01]  /*1d70*/  IMAD R2, R59, 0x20, R3 ;  /* 0x000000203b027824 */ /* 0x000fe200078e0203 */
[----:B------:R-:W-:Y:S01]  /*1d80*/  LEA R174, P4, R10, R65, 0x1 ;  /* 0x000000410aae7211 */ /* 0x000fe200078808ff */
[----:B------:R-:W-:Y:S01]  /*1d90*/  IMAD R55, R0, R59, RZ ;  /* 0x0000003b00377224 */ /* 0x000fe200078e02ff */
[----:B------:R-:W-:Y:S01]  /*1da0*/  LEA.HI.X.SX32 R177, R9, R69, 0x1, P5 ;  /* 0x0000004509b17211 */ /* 0x000fe200028f0eff */
[----:B------:R-:W-:Y:S01]  /*1db0*/  IMAD R4, R59, 0x10, R2 ;  /* 0x000000103b047824 */ /* 0x000fe200078e0202 */
[----:B------:R-:W-:Y:S01]  /*1dc0*/  LEA R172, P5, R3, R65, 0x1 ;  /* 0x0000004103ac7211 */ /* 0x000fe200078a08ff */
[----:B------:R-:W-:Y:S01]  /*1dd0*/  IMAD R31, R6, R59, RZ ;  /* 0x0000003b061f7224 */ /* 0x000fe200078e02ff */
[-C--:B------:R-:W-:Y:S01]  /*1de0*/  LEA.HI.X.SX32 R175, R10, R69.reuse, 0x1, P4 ;  /* 0x000000450aaf7211 */ /* 0x080fe200020f0eff */
[----:B------:R-:W-:Y:S01]  /*1df0*/  IMAD R0, R59, 0x10, R4 ;  /* 0x000000103b007824 */ /* 0x000fe200078e0204 */
[----:B------:R-:W-:Y:S01]  /*1e00*/  LEA.HI.X.SX32 R173, R3, R69, 0x1, P5 ;  /* 0x0000004503ad7211 */ /* 0x000fe200028f0eff */
[----:B------:R-:W-:Y:S01]  /*1e10*/  IMAD.WIDE R244, R241, 0x2, R14 ;  /* 0x00000002f1f47825 */ /* 0x000fe200078e020e */
[----:B------:R-:W-:-:S02]  /*1e20*/  LEA R168, P4, R2, R65, 0x1 ;  /* 0x0000004102a87211 */ /* 0x000fc400078808ff */
[----:B------:R-:W-:Y:S02]  /*1e30*/  CS2R R74, SRZ ;  /* 0x00000000004a7805 */ /* 0x000fe4000001ff00 */
[----:B------:R-:W-:Y:S01]  /*1e40*/  LEA R5, R59, R0, 0x5 ;  /* 0x000000003b057211 */ /* 0x000fe200078e28ff */
[----:B------:R-:W-:Y:S01]  /*1e50*/  IMAD.WIDE R236, R233, 0x2, R14 ;  /* 0x00000002e9ec7825 */ /* 0x000fe200078e020e */
[----:B------:R-:W-:Y:S02]  /*1e60*/  LEA.HI.X.SX32 R169, R2, R69, 0x1, P4 ;  /* 0x0000004502a97211 */ /* 0x000fe400020f0eff */
[----:B------:R-:W-:Y:S02]  /*1e70*/  CS2R R80, SRZ ;  /* 0x0000000000507805 */ /* 0x000fe4000001ff00 */
[-C--:B------:R-:W-:Y:S01]  /*1e80*/  LEA R166, P5, R4, R65.reuse, 0x1 ;  /* 0x0000004104a67211 */ /* 0x080fe200078a08ff */
[----:B------:R-:W-:Y:S01]  /*1e90*/  IMAD R6, R59, 0x10, R5 ;  /* 0x000000103b067824 */ /* 0x000fe200078e0205 */
[----:B------:R-:W-:Y:S01]  /*1ea0*/  LEA R164, P4, R0, R65, 0x1 ;  /* 0x0000004100a47211 */ /* 0x000fe200078808ff */
[----:B------:R-:W-:Y:S01]  /*1eb0*/  IMAD.WIDE R228, R225, 0x2, R14 ;  /* 0x00000002e1e47825 */ /* 0x000fe200078e020e */
[----:B------:R-:W-:-:S02]  /*1ec0*/  LEA.HI.X.SX32 R167, R4, R69, 0x1, P5 ;  /* 0x0000004504a77211 */ /* 0x000fc400028f0eff */
[----:B------:R-:W-:Y:S02]  /*1ed0*/  CS2R R82, SRZ ;  /* 0x0000000000527805 */ /* 0x000fe4000001ff00 */
[----:B------:R-:W-:Y:S01]  /*1ee0*/  LEA R20, P5, R5, R65, 0x1 ;  /* 0x0000004105147211 */ /* 0x000fe200078a08ff */
[----:B------:R-:W-:Y:S01]  /*1ef0*/  IMAD R3, R59, 0x10, R6 ;  /* 0x000000103b037824 */ /* 0x000fe200078e0206 */
[-C--:B------:R-:W-:Y:S01]  /*1f00*/  LEA.HI.X.SX32 R165, R0, R69.reuse, 0x1, P4 ;  /* 0x0000004500a57211 */ /* 0x080fe200020f0eff */
        /* <DEDUP_REMOVED lines=19> */
[----:B------:R-:W-:Y:S01]  /*2040*/  LEA.HI.X.SX32 R29, R2, R69, 0x1, P5 ;  /* 0x00000045021d7211 */ /* 0x000fe200028f0eff */
[----:B------:R-:W-:Y:S01]  /*2050*/  IMAD R5, R59, 0x20, R0 ;  /* 0x000000203b057824 */ /* 0x000fe200078e0200 */
[-C--:B------:R-:W-:Y:S01]  /*2060*/  LEA R32, P3, R4, R65.reuse, 0x1 ;  /* 0x0000004104207211 */ /* 0x080fe200078608ff */
[----:B------:R-:W-:Y:S01]  /*2070*/  IMAD.WIDE R200, R199, 0x2, R14 ;  /* 0x00000002c7c87825 */ /* 0x000fe200078e020e */
[----:B------:R-:W-:Y:S02]  /*2080*/  LEA R34, P5, R0, R65, 0x1 ;  /* 0x0000004100227211 */ /* 0x000fe400078a08ff */
[----:B------:R-:W-:Y:S02]  /*2090*/  CS2R R88, SRZ ;  /* 0x0000000000587805 */ /* 0x000fe4000001ff00 */
        /* <DEDUP_REMOVED lines=8> */
[-C--:B------:R-:W-:Y:S02]  /*2120*/  LEA R38, P5, R3, R65.reuse, 0x1 ;  /* 0x0000004103267211 */ /* 0x080fe400078a08ff */
[----:B------:R-:W-:Y:S02]  /*2130*/  CS2R R92, SRZ ;  /* 0x00000000005c7805 */ /* 0x000fe4000001ff00 */
[----:B------:R-:W-:Y:S01]  /*2140*/  LEA R36, P3, R5, R65, 0x1 ;  /* 0x0000004105247211 */ /* 0x000fe200078608ff */
[----:B------:R-:W-:Y:S01]  /*2150*/  IMAD R4, R59, 0x20, R2 ;  /* 0x000000203b047824 */ /* 0x000fe200078e0202 */
[-C--:B------:R-:W-:Y:S01]  /*2160*/  LEA.HI.X.SX32 R39, R3, R69.reuse, 0x1, P5 ;  /* 0x0000004503277211 */ /* 0x080fe200028f0eff */
[----:B------:R-:W-:Y:S01]  /*2170*/  IMAD.WIDE R184, R183, 0x2, R14 ;  /* 0x00000002b7b87825 */ /* 0x000fe200078e020e */
[----:B------:R-:W-:-:S02]  /*2180*/  LEA.HI.X.SX32 R23, R6, R69, 0x1, P4 ;  /* 0x0000004506177211 */ /* 0x000fc400020f0eff */
[----:B------:R-:W-:Y:S02]  /*2190*/  CS2R R94, SRZ ;  /* 0x00000000005e7805 */ /* 0x000fe4000001ff00 */
[----:B------:R-:W-:Y:S01]  /*21a0*/  LEA R30, P4, R31, R65, 0x1 ;  /* 0x000000411f1e7211 */ /* 0x000fe200078808ff */
[----:B------:R-:W-:Y:S01]  /*21b0*/  IMAD R0, R59, 0x10, R4 ;  /* 0x000000103b007824 */ /* 0x000fe200078e0204 */
[----:B------:R-:W-:Y:S01]  /*21c0*/  LEA.HI.X.SX32 R37, R5, R69, 0x1, P3 ;  /* 0x0000004505257211 */ /* 0x000fe200018f0eff */
[----:B------:R-:W-:Y:S01]  /*21d0*/  IMAD.MOV.U32 R9, RZ, RZ, -0x800000 ;  /* 0xff800000ff097424 */ /* 0x000fe200078e00ff */
[-C--:B------:R-:W-:Y:S01]  /*21e0*/  LEA R42, P3, R2, R65.reuse, 0x1 ;  /* 0x00000041022a7211 */ /* 0x080fe200078608ff */
[----:B------:R-:W-:Y:S01]  /*21f0*/  IMAD R3, R59, 0x10, R0 ;  /* 0x000000103b037824 */ /* 0x000fe200078e0200 */
[-C--:B------:R-:W-:Y:S01]  /*2200*/  LEA R66, P2, R12, R65.reuse, 0x1 ;  /* 0x000000410c427211 */ /* 0x080fe200078408ff */
[----:B------:R-:W-:Y:S01]  /*2210*/  IMAD.MOV.U32 R13, RZ, RZ, 0x3f800000 ;  /* 0x3f800000ff0d7424 */ /* 0x000fe200078e00ff */
[----:B------:R-:W-:-:S02]  /*2220*/  LEA R44, P5, R4, R65, 0x1 ;  /* 0x00000041042c7211 */ /* 0x000fc400078a08ff */
[----:B------:R-:W-:Y:S02]  /*2230*/  CS2R R96, SRZ ;  /* 0x0000000000607805 */ /* 0x000fe4000001ff00 */
[----:B------:R-:W-:Y:S02]  /*2240*/  LEA R5, R59, R3, 0x5 ;  /* 0x000000033b057211 */ /* 0x000fe400078e28ff */
[----:B------:R-:W-:Y:S02]  /*2250*/  CS2R R98, SRZ ;  /* 0x0000000000627805 */ /* 0x000fe4000001ff00 */
[-C--:B------:R-:W-:Y:S02]  /*2260*/  LEA.HI.X.SX32 R31, R31, R69.reuse, 0x1, P4 ;  /* 0x000000451f1f7211 */ /* 0x080fe400020f0eff */
[----:B------:R-:W-:Y:S02]  /*2270*/  CS2R R100, SRZ ;  /* 0x0000000000647805 */ /* 0x000fe4000001ff00 */
[----:B------:R-:W-:Y:S01]  /*2280*/  LEA.HI.X.SX32 R43, R2, R69, 0x1, P3 ;  /* 0x00000045022b7211 */ /* 0x000fe200018f0eff */
[----:B------:R-:W-:Y:S01]  /*2290*/  IMAD R2, R59, 0x10, R5 ;  /* 0x000000103b027824 */ /* 0x000fe200078e0205 */
[----:B------:R-:W-:-:S02]  /*22a0*/  LEA R46, P4, R0, R65, 0x1 ;  /* 0x00000041002e7211 */ /* 0x000fc400078808ff */
[----:B------:R-:W-:Y:S02]  /*22b0*/  CS2R R102, SRZ ;  /* 0x0000000000667805 */ /* 0x000fe4000001ff00 */
[-C--:B------:R-:W-:Y:S02]  /*22c0*/  LEA.HI.X.SX32 R67, R12, R69.reuse, 0x1, P2 ;  /* 0x000000450c437211 */ /* 0x080fe400010f0eff */
[----:B------:R-:W-:Y:S02]  /*22d0*/  CS2R R104, SRZ ;  /* 0x0000000000687805 */ /* 0x000fe4000001ff00 */
[----:B------:R-:W-:Y:S02]  /*22e0*/  LEA.HI.X.SX32 R45, R4, R69, 0x1, P5 ;  /* 0x00000045042d7211 */ /* 0x000fe400028f0eff */
[----:B------:R-:W-:Y:S02]  /*22f0*/  CS2R R106, SRZ ;  /* 0x00000000006a7805 */ /* 0x000fe4000001ff00 */
[----:B------:R-:W-:-:S02]  /*2300*/  LEA R26, P2, R27, R65, 0x1 ;  /* 0x000000411b1a7211 */ /* 0x000fc400078408ff */
[----:B------:R-:W-:Y:S02]  /*2310*/  CS2R R108, SRZ ;  /* 0x00000000006c7805 */ /* 0x000fe4000001ff00 */
[----:B------:R-:W-:Y:S02]  /*2320*/  LEA R48, P5, R3, R65, 0x1 ;  /* 0x0000004103307211 */ /* 0x000fe400078a08ff */
[----:B------:R-:W-:Y:S02]  /*2330*/  CS2R R110, SRZ ;  /* 0x00000000006e7805 */ /* 0x000fe4000001ff00 */
[-C--:B------:R-:W-:Y:S01]  /*2340*/  LEA.HI.X.SX32 R47, R0, R69.reuse, 0x1, P4 ;  /* 0x00000045002f7211 */ /* 0x080fe200020f0eff */
[----:B------:R-:W-:Y:S01]  /*2350*/  IMAD R0, R59, 0x10, R2 ;  /* 0x000000103b007824 */ /* 0x000fe200078e0202 */
[----:B------:R-:W-:Y:S02]  /*2360*/  LEA.HI.X.SX32 R27, R27, R69, 0x1, P2 ;  /* 0x000000451b1b7211 */ /* 0x000fe400010f0eff */
[----:B------:R-:W-:-:S02]  /*2370*/  CS2R R112, SRZ ;  /* 0x0000000000707805 */ /* 0x000fc4000001ff00 */
[----:B------:R-:W-:Y:S01]  /*2380*/  LEA.HI.X.SX32 R49, R3, R69, 0x1, P5 ;  /* 0x0000004503317211 */ /* 0x000fe200028f0eff */
[----:B------:R-:W-:Y:S01]  /*2390*/  IMAD R3, R59, 0x20, R0 ;  /* 0x000000203b037824 */ /* 0x000fe200078e0200 */
[-C--:B------:R-:W-:Y:S02]  /*23a0*/  LEA R40, P2, R7, R65.reuse, 0x1 ;  /* 0x0000004107287211 */ /* 0x080fe400078408ff */
[----:B------:R-:W-:Y:S02]  /*23b0*/  CS2R R114, SRZ ;  /* 0x0000000000727805 */ /* 0x000fe4000001ff00 */
[----:B------:R-:W-:Y:S02]  /*23c0*/  LEA R52, P5, R5, R65, 0x1 ;  /* 0x0000004105347211 */ /* 0x000fe400078a08ff */
[----:B------:R-:W-:Y:S02]  /*23d0*/  CS2R R116, SRZ ;  /* 0x0000000000747805 */ /* 0x000fe4000001ff00 */
[----:B------:R-:W-:Y:S01]  /*23e0*/  LEA.HI.X.SX32 R41, R7, R69, 0x1, P2 ;  /* 0x0000004507297211 */ /* 0x000fe200010f0eff */
[----:B------:R-:W-:Y:S01]  /*23f0*/  IMAD.SHL.U32 R7, R71, 0x2, RZ ;  /* 0x0000000247077824 */ /* 0x000fe200078e00ff */
[----:B------:R-:W-:-:S02]  /*2400*/  LEA R56, P2, R2, R65, 0x1 ;  /* 0x0000004102387211 */ /* 0x000fc400078408ff */
[----:B------:R-:W-:Y:S02]  /*2410*/  CS2R R118, SRZ ;  /* 0x0000000000767805 */ /* 0x000fe4000001ff00 */
[----:B------:R-:W-:Y:S01]  /*2420*/  LEA R4, R59, R3, 0x4 ;  /* 0x000000033b047211 */ /* 0x000fe200078e20ff */
[----:B------:R-:W-:Y:S01]  /*2430*/  IMAD.WIDE R10, R7, 0x2, R16 ;  /* 0x00000002070a7825 */ /* 0x000fe200078e0210 */
[----:B------:R-:W-:Y:S02]  /*2440*/  LEA R50, P3, R8, R65, 0x1 ;  /* 0x0000004108327211 */ /* 0x000fe400078608ff */
[----:B------:R-:W-:Y:S02]  /*2450*/  CS2R R120, SRZ ;  /* 0x0000000000787805 */ /* 0x000fe4000001ff00 */
[----:B------:R-:W-:Y:S02]  /*2460*/  LEA.HI.X.SX32 R53, R5, R69, 0x1, P5 ;  /* 0x0000004505357211 */ /* 0x000fe400028f0eff */
[----:B------:R-:W-:-:S02]  /*2470*/  CS2R R122, SRZ ;  /* 0x00000000007a7805 */ /* 0x000fc4000001ff00 */
[----:B------:R-:W-:Y:S01]  /*2480*/  LEA.HI.X.SX32 R57, R2, R69, 0x1, P2 ;  /* 0x0000004502397211 */ /* 0x000fe200010f0eff */
[----:B------:R-:W-:Y:S01]  /*2490*/  IMAD R2, R59, 0x10, R4 ;  /* 0x000000103b027824 */ /* 0x000fe200078e0204 */
[----:B------:R-:W-:Y:S02]  /*24a0*/  LEA R58, P5, R0, R65, 0x1 ;  /* 0x00000041003a7211 */ /* 0x000fe400078a08ff */
[----:B------:R-:W-:Y:S02]  /*24b0*/  CS2R R124, SRZ ;  /* 0x00000000007c7805 */ /* 0x000fe4000001ff00 */
[-C--:B------:R-:W-:Y:S01]  /*24c0*/  LEA.HI.X.SX32 R51, R8, R69.reuse, 0x1, P3 ;  /* 0x0000004508337211 */ /* 0x080fe200018f0eff */
[----:B------:R-:W-:Y:S01]  /*24d0*/  IMAD.MOV.U32 R8, RZ, RZ, -0x800000 ;  /* 0xff800000ff087424 */ /* 0x000fe200078e00ff */
[----:B------:R-:W-:Y:S02]  /*24e0*/  LEA.HI.X.SX32 R59, R0, R69, 0x1, P5 ;  /* 0x00000045003b7211 */ /* 0x000fe400028f0eff */
[----:B------:R-:W-:-:S02]  /*24f0*/  CS2R R126, SRZ ;  /* 0x00000000007e7805 */ /* 0x000fc4000001ff00 */
[-C--:B------:R-:W-:Y:S01]  /*2500*/  LEA R62, P3, R4, R65.reuse, 0x1 ;  /* 0x00000041043e7211 */ /* 0x080fe200078608ff */
[--C-:B------:R-:W-:Y:S01]  /*2510*/  IMAD.WIDE R246, R247, 0x2, R16.reuse ;  /* 0x00000002f7f67825 */ /* 0x100fe200078e0210 */
[-C--:B------:R-:W-:Y:S01]  /*2520*/  LEA R60, P2, R3, R65.reuse, 0x1 ;  /* 0x00000041033c7211 */ /* 0x080fe200078408ff */
[----:B------:R-:W-:Y:S01]  /*2530*/  UMOV UR4, URZ ;  /* 0x0000003f00047c82 */ /* 0x000fe20008000000 */
[-C--:B------:R-:W-:Y:S01]  /*2540*/  LEA R64, P5, R2, R65.reuse, 0x1 ;  /* 0x0000004102407211 */ /* 0x080fe200078a08ff */
[----:B------:R-:W-:Y:S01]  /*2550*/  IMAD.WIDE R240, R241, 0x2, R16 ;  /* 0x00000002f1f07825 */ /* 0x000fe200078e0210 */
[----:B------:R-:W-:Y:S01]  /*2560*/  LEA R54, P4, R55, R65, 0x1 ;  /* 0x0000004137367211 */ /* 0x000fe200078808ff */
[----:B------:R-:W-:Y:S01]  /*2570*/  UMOV UR5, URZ ;  /* 0x0000003f00057c82 */ /* 0x000fe20008000000 */
[-C--:B------:R-:W-:Y:S01]  /*2580*/  LEA.HI.X.SX32 R63, R4, R69.reuse, 0x1, P3 ;  /* 0x00000045043f7211 */ /* 0x080fe200018f0eff */
[----:B------:R-:W-:Y:S01]  /*2590*/  IMAD.WIDE R4, R71, 0x2, R14 ;  /* 0x0000000247047825 */ /* 0x000fe200078e020e */
[-C--:B------:R-:W-:Y:S01]  /*25a0*/  LEA.HI.X.SX32 R61, R3, R69.reuse, 0x1, P2 ;  /* 0x00000045033d7211 */ /* 0x080fe200010f0eff */
[----:B------:R-:W-:Y:S01]  /*25b0*/  ULDC UR9, c[0x0][0x238] ;  /* 0x00008e0000097ab9 */ /* 0x000fe20000000800 */
[-C--:B------:R-:W-:Y:S01]  /*25c0*/  LEA.HI.X.SX32 R65, R2, R69.reuse, 0x1, P5 ;  /* 0x0000004502417211 */ /* 0x080fe200028f0eff */
[----:B------:R-:W-:Y:S01]  /*25d0*/  IMAD.WIDE R2, R71, 0x2, R16 ;  /* 0x0000000247027825 */ /* 0x000fe200078e0210 */
[----:B------:R-:W-:Y:S01]  /*25e0*/  LEA.HI.X.SX32 R55, R55, R69, 0x1, P4 ;  /* 0x0000004537377211 */ /* 0x000fe200020f0eff */
[----:B------:R0:W-:Y:S01]  /*25f0*/  STL.64 [R1+0x20], R4 ;  /* 0x0000200401007387 */ /* 0x0001e20000100a00 */
[----:B------:R-:W-:Y:S01]  /*2600*/  MOV R0, RZ ;  /* 0x000000ff00007202 */ /* 0x000fe20000000f00 */
[----:B------:R-:W-:-:S02]  /*2610*/  IMAD.WIDE R68, R7, 0x2, R14 ;  /* 0x0000000207447825 */ /* 0x000fc400078e020e */
[----:B------:R1:W-:Y:S02]  /*2620*/  STL.64 [R1+0x18], R2 ;  /* 0x0000180201007387 */ /* 0x0003e40000100a00 */
[C---:B------:R-:W-:Y:S02]  /*2630*/  IMAD.WIDE R6, R251.reuse, 0x2, R14 ;  /* 0x00000002fb067825 */ /* 0x040fe400078e020e */
[----:B------:R2:W-:Y:S02]  /*2640*/  STL.64 [R1+0x10], R68 ;  /* 0x0000104401007387 */ /* 0x0005e40000100a00 */
[----:B------:R-:W-:Y:S02]  /*2650*/  IMAD.WIDE R250, R251, 0x2, R16 ;  /* 0x00000002fbfa7825 */ /* 0x000fe400078e0210 */
[----:B------:R2:W-:Y:S02]  /*2660*/  STL.64 [R1+0x8], R10 ;  /* 0x0000080a01007387 */ /* 0x0005e40000100a00 */
[----:B0-----:R-:W-:-:S02]  /*2670*/  IMAD.MOV.U32 R5, RZ, RZ, RZ ;  /* 0x000000ffff057224 */ /* 0x001fc400078e00ff */
[----:B------:R2:W-:Y:S01]  /*2680*/  STL.64 [R1], R6 ;  /* 0x0000000601007387 */ /* 0x0005e20000100a00 */
[----:B-1----:R-:W-:Y:S02]  /*2690*/  IMAD.MOV.U32 R3, RZ, RZ, -0x800000 ;  /* 0xff800000ff037424 */ /* 0x002fe400078e00ff */
[----:B------:R-:W-:Y:S02]  /*26a0*/  IMAD.MOV.U32 R4, RZ, RZ, -0x800000 ;  /* 0xff800000ff047424 */ /* 0x000fe400078e00ff */
[----:B------:R-:W-:-:S04]  /*26b0*/  IMAD.WIDE R232, R233, 0x2, R16 ;  /* 0x00000002e9e87825 */ /* 0x000fc800078e0210 */
        /* <DEDUP_REMOVED lines=8> */
[----:B--2---:R-:W-:-:S07]  /*2740*/  IMAD.WIDE R182, R183, 0x2, R16 ;  /* 0x00000002b7b67825 */ /* 0x004fce00078e0210 */
.L_x_1:
[----:B------:R-:W2:Y:S04]  /*2750*/  LDL.64 R138, [R1+0x20] ;  /* 0x00002000018a7983 */ /* 0x000ea80000100a00 */
[----:B------:R-:W3:Y:S04]  /*2760*/  LDL.64 R144, [R1+0x18] ;  /* 0x0000180001907983 */ /* 0x000ee80000100a00 */
[----:B------:R-:W4:Y:S04]  /*2770*/  LDL.64 R142, [R1+0x10] ;  /* 0x00001000018e7983 */ /* 0x000f280000100a00 */
[----:B------:R-:W5:Y:S04]  /*2780*/  LDL.64 R136, [R1+0x8] ;  /* 0x0000080001887983 */ /* 0x000f680000100a00 */
[----:B------:R-:W5:Y:S01]  /*2790*/  LDL.64 R70, [R1] ;  /* 0x0000000001467983 */ /* 0x000f620000100a00 */
[----:B------:R-:W-:-:S04]  /*27a0*/  IMAD.WIDE R10, R5, 0x2, R14 ;  /* 0x00000002050a7825 */ /* 0x000fc800078e020e */
[C---:B------:R-:W-:Y:S01]  /*27b0*/  IMAD.WIDE R68, R5.reuse, 0x2, R16 ;  /* 0x0000000205447825 */ /* 0x040fe200078e0210 */
[----:B------:R0:W5:Y:S03]  /*27c0*/  LDG.E.U16 R141, desc[UR10][R10.64] ;  /* 0x0000000a0a8d7981 */ /* 0x000166000c1e1500 */
[C---:B------:R-:W-:Y:S01]  /*27d0*/  IMAD.WIDE R148, R5.reuse, 0x2, R248 ;  /* 0x0000000205947825 */ /* 0x040fe200078e02f8 */
[----:B------:R-:W5:Y:S03]  /*27e0*/  LDG.E.U16 R140, desc[UR10][R68.64] ;  /* 0x0000000a448c7981 */ /* 0x000f66000c1e1500 */
[C---:B------:R-:W-:Y:S01]  /*27f0*/  IMAD.WIDE R146, R5.reuse, 0x2, R246 ;  /* 0x0000000205927825 */ /* 0x040fe200078e02f6 */
[----:B------:R1:W5:Y:S03]  /*2800*/  LDG.E.U16 R2, desc[UR10][R148.64] ;  /* 0x0000000a94027981 */ /* 0x000366000c1e1500 */
[C---:B0-----:R-:W-:Y:S01]  /*2810*/  IMAD.WIDE R10, R5.reuse, 0x2, R220 ;  /* 0x00000002050a7825 */ /* 0x041fe200078e02dc */
[----:B------:R0:W5:Y:S03]  /*2820*/  LDG.E.U16 R69, desc[UR10][R146.64] ;  /* 0x0000000a92457981 */ /* 0x000166000c1e1500 */
[----:B------:R-:W-:-:S02]  /*2830*/  IMAD.WIDE R150, R5, 0x2, R250 ;  /* 0x0000000205967825 */ /* 0x000fc400078e02fa */
[----:B------:R-:W5:Y:S02]  /*2840*/  LDG.E.U16 R11, desc[UR10][R10.64] ;  /* 0x0000000a0a0b7981 */ /* 0x000f64000c1e1500 */
[C---:B-1----:R-:W-:Y:S02]  /*2850*/  IMAD.WIDE R148, R5.reuse, 0x2, R208 ;  /* 0x0000000205947825 */ /* 0x042fe400078e02d0 */
[----:B------:R1:W5:Y:S02]  /*2860*/  LDG.E.U16 R68, desc[UR10][R150.64] ;  /* 0x0000000a96447981 */ /* 0x000364000c1e1500 */
[----:B0-----:R-:W-:-:S04]  /*2870*/  IMAD.WIDE R146, R5, 0x2, R210 ;  /* 0x0000000205927825 */ /* 0x001fc800078e02d2 */
[----:B-1----:R-:W-:-:S04]  /*2880*/  IMAD.WIDE R150, R5, 0x2, R206 ;  /* 0x0000000205967825 */ /* 0x002fc800078e02ce */
[----:B--2---:R-:W-:-:S04]  /*2890*/  IMAD.WIDE R138, R5, 0x2, R138 ;  /* 0x00000002058a7825 */ /* 0x004fc800078e028a */
[C---:B---3--:R-:W-:Y:S02]  /*28a0*/  IMAD.WIDE R152, R5.reuse, 0x2, R144 ;  /* 0x0000000205987825 */ /* 0x048fe400078e0290 */
[----:B------:R-:W2:Y:S02]  /*28b0*/  LDG.E.U16 R138, desc[UR10][R138.64] ;  /* 0x0000000a8a8a7981 */ /* 0x000ea4000c1e1500 */
[----:B----4-:R-:W-:-:S04]  /*28c0*/  IMAD.WIDE R154, R5, 0x2, R142 ;  /* 0x00000002059a7825 */ /* 0x010fc800078e028e */
[----:B------:R-:W-:-:S04]  /*28d0*/  IMAD.WIDE R144, R5, 0x2, R216 ;  /* 0x0000000205907825 */ /* 0x000fc800078e02d8 */
[C---:B------:R-:W-:Y:S01]  /*28e0*/  IMAD.WIDE R142, R5.reuse, 0x2, R244 ;  /* 0x00000002058e7825 */ /* 0x040fe200078e02f4 */
[----:B------:R0:W3:Y:S04]  /*28f0*/  LDG.E.U16 R139, desc[UR10][R144.64] ;  /* 0x0000000a908b7981 */ /* 0x0000e8000c1e1500 */
[----:B------:R1:W4:Y:S01]  /*2900*/  LDG.E.U16 R10, desc[UR10][R142.64] ;  /* 0x0000000a8e0a7981 */ /* 0x000322000c1e1500 */
[----:B-----5:R-:W-:-:S03]  /*2910*/  IMAD.WIDE R156, R5, 0x2, R136 ;  /* 0x00000002059c7825 */ /* 0x020fc600078e0288 */
[----:B------:R-:W5:Y:S01]  /*2920*/  LDG.E.U16 R136, desc[UR10][R152.64] ;  /* 0x0000000a98887981 */ /* 0x000f62000c1e1500 */
[----:B0-----:R-:W-:-:S03]  /*2930*/  IMAD.WIDE R144, R5, 0x2, R212 ;  /* 0x0000000205907825 */ /* 0x001fc600078e02d4 */
[----:B------:R-:W4:Y:S01]  /*2940*/  LDG.E.U16 R137, desc[UR10][R156.64] ;  /* 0x0000000a9c897981 */ /* 0x000f22000c1e1500 */
[----:B-1----:R-:W-:-:S04]  /*2950*/  IMAD.WIDE R142, R5, 0x2, R240 ;  /* 0x00000002058e7825 */ /* 0x002fc800078e02f0 */
[C---:B------:R-:W-:Y:S01]  /*2960*/  IMAD.WIDE R158, R5.reuse, 0x2, R70 ;  /* 0x00000002059e7825 */ /* 0x040fe200078e0246 */
[----:B------:R0:W4:Y:S04]  /*2970*/  LDG.E.U16 R152, desc[UR10][R142.64] ;  /* 0x0000000a8e987981 */ /* 0x000128000c1e1500 */
[----:B------:R-:W4:Y:S04]  /*2980*/  LDG.E.U16 R70, desc[UR10][R154.64] ;  /* 0x0000000a9a467981 */ /* 0x000f28000c1e1500 */
[----:B------:R1:W4:Y:S01]  /*2990*/  LDG.E.U16 R153, desc[UR10][R144.64] ;  /* 0x0000000a90997981 */ /* 0x000322000c1e1500 */
[----:B0-----:R-:W-:-:S03]  /*29a0*/  IMAD.WIDE R142, R5, 0x2, R236 ;  /* 0x00000002058e7825 */ /* 0x001fc600078e02ec */
[----:B------:R-:W4:Y:S04]  /*29b0*/  LDG.E.U16 R71, desc[UR10][R158.64] ;  /* 0x0000000a9e477981 */ /* 0x000f28000c1e1500 */
[----:B------:R0:W4:Y:S01]  /*29c0*/  LDG.E.U16 R154, desc[UR10][R146.64] ;  /* 0x0000000a929a7981 */ /* 0x000122000c1e1500 */
[----:B-1----:R-:W-:-:S03]  /*29d0*/  IMAD.WIDE R144, R5, 0x2, R204 ;  /* 0x0000000205907825 */ /* 0x002fc600078e02cc */
[----:B------:R1:W4:Y:S04]  /*29e0*/  LDG.E.U16 R155, desc[UR10][R148.64] ;  /* 0x0000000a949b7981 */ /* 0x000328000c1e1500 */
[----:B------:R1:W4:Y:S01]  /*29f0*/  LDG.E.U16 R156, desc[UR10][R150.64] ;  /* 0x0000000a969c7981 */ /* 0x000322000c1e1500 */
[----:B0-----:R-:W-:-:S03]  /*2a00*/  IMAD.WIDE R146, R5, 0x2, R202 ;  /* 0x0000000205927825 */ /* 0x001fc600078e02ca */
[----:B------:R0:W4:Y:S01]  /*2a10*/  LDG.E.U16 R157, desc[UR10][R142.64] ;  /* 0x0000000a8e9d7981 */ /* 0x000122000c1e1500 */
[----:B-1----:R-:W-:-:S03]  /*2a20*/  IMAD.WIDE R148, R5, 0x2, R200 ;  /* 0x0000000205947825 */ /* 0x002fc600078e02c8 */
[----:B------:R1:W4:Y:S01]  /*2a30*/  LDG.E.U16 R158, desc[UR10][R144.64] ;  /* 0x0000000a909e7981 */ /* 0x000322000c1e1500 */
[----:B------:R-:W-:-:S03]  /*2a40*/  IMAD.WIDE R150, R5, 0x2, R198 ;  /* 0x0000000205967825 */ /* 0x000fc600078e02c6 */
        /* <DEDUP_REMOVED lines=16> */
[----:B------:R-:W4:Y:S01]  /*2b50*/  LDG.E.U16 R223, desc[UR10][R142.64] ;  /* 0x0000000a8edf7981 */ /* 0x000f22000c1e1500 */
[----:B------:R-:W-:-:S03]  /*2b60*/  IMAD.WIDE R148, R5, 0x2, R182 ;  /* 0x0000000205947825 */ /* 0x000fc600078e02b6 */
[----:B------:R1:W4:Y:S04]  /*2b70*/  LDG.E.U16 R226, desc[UR10][R144.64] ;  /* 0x0000000a90e27981 */ /* 0x000328000c1e1500 */
[----:B------:R-:W4:Y:S04]  /*2b80*/  LDG.E.U16 R227, desc[UR10][R146.64] ;  /* 0x0000000a92e37981 */ /* 0x000f28000c1e1500 */
[----:B------:R1:W4:Y:S01]  /*2b90*/  LDG.E.U16 R230, desc[UR10][R148.64] ;  /* 0x0000000a94e67981 */ /* 0x000322000c1e1500 */
[----:B------:R-:W0:Y:S02]  /*2ba0*/  S2R R214, SR_TID.X ;  /* 0x0000000000d67919 */ /* 0x000e240000002100 */
[C---:B0-----:R-:W-:Y:S01]  /*2bb0*/  IMAD.SHL.U32 R191, R214.reuse, 0x8, RZ ;  /* 0x00000008d6bf7824 */ /* 0x041fe200078e00ff */
[----:B------:R-:W-:-:S04]  /*2bc0*/  LOP3.LUT R12, R214, 0x7, RZ, 0xc0, !PT ;  /* 0x00000007d60c7812 */ /* 0x000fc800078ec0ff */
[----:B------:R-:W-:Y:S02]  /*2bd0*/  LOP3.LUT R215, R191, 0x30, RZ, 0xc0, !PT ;  /* 0x00000030bfd77812 */ /* 0x000fe400078ec0ff */
[----:B------:R-:W-:-:S03]  /*2be0*/  SHF.L.U32 R150, R214, 0x1, RZ ;  /* 0x00000001d6967819 */ /* 0x000fc600000006ff */
[----:B------:R-:W-:-:S05]  /*2bf0*/  IMAD R215, R12, 0x40, R215 ;  /* 0x000000400cd77824 */ /* 0x000fca00078e02d7 */
[----:B-1----:R-:W-:Y:S02]  /*2c00*/  LOP3.LUT R145, R215, 0x10, R150, 0x78, !PT ;  /* 0x00000010d7917812 */ /* 0x002fe400078e7896 */
[C---:B------:R-:W-:Y:S02]  /*2c10*/  LOP3.LUT R215, R214.reuse, 0xff, RZ, 0xc0, !PT ;  /* 0x000000ffd6d77812 */ /* 0x040fe400078ec0ff */
[----:B------:R-:W-:-:S03]  /*2c20*/  LOP3.LUT R144, R214, 0x10, RZ, 0xc0, !PT ;  /* 0x00000010d6907812 */ /* 0x000fc600078ec0ff */
[----:B------:R-:W-:Y:S01]  /*2c30*/  IMAD.SHL.U32 R142, R215, 0x2, RZ ;  /* 0x00000002d78e7824 */ /* 0x000fe200078e00ff */
[----:B------:R-:W-:Y:S04]  /*2c40*/  BAR.SYNC.DEFER_BLOCKING 0x0 ;  /* 0x0000000000007b1d */ /* 0x000fe80000010000 */
[C---:B------:R-:W-:Y:S02]  /*2c50*/  LOP3.LUT R143, R142.reuse, 0x10, RZ, 0x3c, !PT ;  /* 0x000000108e8f7812 */ /* 0x040fe400078e3cff */
[----:B------:R-:W-:Y:S01]  /*2c60*/  LOP3.LUT R148, R142, 0x70, RZ, 0x3c, !PT ;  /* 0x000000708e947812 */ /* 0x000fe200078e3cff */
[----:B------:R0:W-:Y:S04]  /*2c70*/  STS.U16 [R142+UR6+0xa000], R11 ;  /* 0x00a0000b8e007988 */ /* 0x0001e80008000406 */
[----:B------:R-:W-:Y:S04]  /*2c80*/  STS.U16 [R142+UR6+0x8000], R141 ;  /* 0x0080008d8e007988 */ /* 0x000fe80008000406 */
[----:B------:R1:W-:Y:S01]  /*2c90*/  STS.U16 [R142+UR6+0x8200], R140 ;  /* 0x0082008c8e007988 */ /* 0x0003e20008000406 */
[----:B0-----:R-:W-:Y:S01]  /*2ca0*/  IMAD R11, R144, 0x20, R145 ;  /* 0x00000020900b7824 */ /* 0x001fe200078e0291 */
[----:B------:R-:W-:-:S02]  /*2cb0*/  LOP3.LUT R144, R142, 0x20, RZ, 0x3c, !PT ;  /* 0x000000208e907812 */ /* 0x000fc400078e3cff */
[----:B-1----:R-:W-:Y:S01]  /*2cc0*/  LOP3.LUT R140, R142, 0x30, RZ, 0x3c, !PT ;  /* 0x000000308e8c7812 */ /* 0x002fe200078e3cff */
[----:B------:R-:W-:Y:S01]  /*2cd0*/  IMAD.SHL.U32 R151, R12, 0x10, RZ ;  /* 0x000000100c977824 */ /* 0x000fe200078e00ff */
[----:B------:R-:W-:-:S04]  /*2ce0*/  LOP3.LUT R191, R214, 0x20, RZ, 0xc0, !PT ;  /* 0x00000020d6bf7812 */ /* 0x000fc800078ec0ff */
[----:B------:R-:W-:Y:S01]  /*2cf0*/  LOP3.LUT R151, R151, 0x30, R150, 0x78, !PT ;  /* 0x0000003097977812 */ /* 0x000fe200078e7896 */
[----:B------:R-:W-:-:S05]  /*2d00*/  IMAD R12, R12, 0x4, R191 ;  /* 0x000000040c0c7824 */ /* 0x000fca00078e02bf */
[----:B------:R-:W-:Y:S01]  /*2d10*/  LEA R12, R12, R151, 0x8 ;  /* 0x000000970c0c7211 */ /* 0x000fe200078e40ff */
[----:B---3--:R0:W-:Y:S04]  /*2d20*/  STS.U16 [R142+UR6+0xa200], R139 ;  /* 0x00a2008b8e007988 */ /* 0x0081e80008000406 */
[----:B--2---:R1:W-:Y:S04]  /*2d30*/  STS.U16 [R143+UR6+0x8400], R138 ;  /* 0x0084008a8f007988 */ /* 0x0043e80008000406 */
[----:B-----5:R2:W-:Y:S01]  /*2d40*/  STS.U16 [R143+UR6+0x8600], R136 ;  /* 0x008600888f007988 */ /* 0x0205e20008000406 */
[----:B0-----:R-:W-:-:S02]  /*2d50*/  LOP3.LUT R139, R142, 0x50, RZ, 0x3c, !PT ;  /* 0x000000508e8b7812 */ /* 0x001fc400078e3cff */
[C---:B-1----:R-:W-:Y:S02]  /*2d60*/  LOP3.LUT R138, R142.reuse, 0x40, RZ, 0x3c, !PT ;  /* 0x000000408e8a7812 */ /* 0x042fe400078e3cff */
[----:B--2---:R-:W-:Y:S01]  /*2d70*/  LOP3.LUT R136, R142, 0x60, RZ, 0x3c, !PT ;  /* 0x000000608e887812 */ /* 0x004fe200078e3cff */
[----:B----4-:R-:W-:Y:S04]  /*2d80*/  STS.U16 [R143+UR6+0xa400], R153 ;  /* 0x00a400998f007988 */ /* 0x010fe80008000406 */
        /* <DEDUP_REMOVED lines=10> */
[----:B------:R-:W-:Y:S04]  /*2e30*/  STS.U16 [R138+UR6+0x9200], R69 ;  /* 0x009200458a007988 */ /* 0x000fe80008000406 */
[----:B------:R-:W-:Y:S04]  /*2e40*/  STS.U16 [R138+UR6+0xb000], R160 ;  /* 0x00b000a08a007988 */ /* 0x000fe80008000406 */
[----:B------:R-:W-:Y:S04]  /*2e50*/  STS.U16 [R138+UR6+0xb200], R161 ;  /* 0x00b200a18a007988 */ /* 0x000fe80008000406 */
[----:B------:R1:W-:Y:S04]  /*2e60*/  STS.U16 [R139+UR6+0x9400], R10 ;  /* 0x0094000a8b007988 */ /* 0x0003e80008000406 */
        /* <DEDUP_REMOVED lines=10> */
[----:B------:R-:W-:Y:S01]  /*2f10*/  STS.U16 [R148+UR6+0xbe00], R230 ;  /* 0x00be00e694007988 */ /* 0x000fe20008000406 */
[----:B------:R-:W-:Y:S01]  /*2f20*/  BAR.SYNC.DEFER_BLOCKING 0x0 ;  /* 0x0000000000007b1d */ /* 0x000fe20000010000 */
[----:B0-----:R-:W-:-:S05]  /*2f30*/  LOP3.LUT R2, R11, 0x20, RZ, 0x3c, !PT ;  /* 0x000000200b027812 */ /* 0x001fca00078e3cff */
[----:B------:R-:W-:Y:S04]  /*2f40*/  LDSM.16.MT88.4 R68, [R11+UR6] ;  /* 0x000000060b44783b */ /* 0x000fe80008004200 */
[----:B------:R-:W0:Y:S04]  /*2f50*/  LDSM.16.M88.4 R160, [R12+UR6+0x8000] ;  /* 0x008000060ca0783b */ /* 0x000e280008000200 */
[----:B------:R-:W2:Y:S04]  /*2f60*/  LDSM.16.MT88.4 R152, [R2+UR6] ;  /* 0x000000060298783b */ /* 0x000ea80008004200 */
[----:B------:R-:W3:Y:S01]  /*2f70*/  LDSM.16.MT88.4 R140, [R11+UR6+0x400] ;  /* 0x000400060b8c783b */ /* 0x000ee20008004200 */
[----:B-1----:R-:W-:-:S03]  /*2f80*/  LOP3.LUT R10, R12, 0x40, RZ, 0x3c, !PT ;  /* 0x000000400c0a7812 */ /* 0x002fc600078e3cff */
[----:B------:R-:W1:Y:S04]  /*2f90*/  LDSM.16.MT88.4 R144, [R2+UR6+0x400] ;  /* 0x000400060290783b */ /* 0x000e680008004200 */
[----:B------:R-:W-:Y:S04]  /*2fa0*/  LDSM.16.MT88.4 R136, [R11+UR6+0x800] ;  /* 0x000800060b88783b */ /* 0x000fe80008004200 */
[----:B------:R-:W4:Y:S04]  /*2fb0*/  LDSM.16.M88.4 R156, [R10+UR6+0x8000] ;  /* 0x008000060a9c783b */ /* 0x000f280008000200 */
[----:B------:R-:W5:Y:S01]  /*2fc0*/  LDSM.16.MT88.4 R148, [R2+UR6+0x800] ;  /* 0x000800060294783b */ /* 0x000f620008004200 */
[-C--:B0-----:R-:W-:Y:S06]  /*2fd0*/  HMMA.16816.F32 R68, R68, R160.reuse, RZ ;  /* 0x000000a04444723c */ /* 0x081fec00000018ff */
[----:B--2---:R-:W-:-:S15]  /*2fe0*/  HMMA.16816.F32 R152, R152, R160, RZ ;  /* 0x000000a09898723c */ /* 0x004fde00000018ff */
[----:B------:R-:W-:-:S03]  /*2ff0*/  NOP ;  /* 0x0000000000007918 */ /* 0x000fc60000000000 */
[-C--:B---3--:R-:W-:Y:S01]  /*3000*/  HMMA.16816.F32 R140, R140, R162.reuse, R68 ;  /* 0x000000a28c8c723c */ /* 0x088fe20000001844 */
[----:B------:R-:W0:Y:S05]  /*3010*/  LDSM.16.MT88.4 R68, [R11+UR6+0xc00] ;  /* 0x000c00060b44783b */ /* 0x000e2a0008004200 */
[----:B-1----:R-:W-:Y:S01]  /*3020*/  HMMA.16816.F32 R160, R144, R162, R152 ;  /* 0x000000a290a0723c */ /* 0x002fe20000001898 */
[----:B------:R-:W1:Y:S04]  /*3030*/  LDSM.16.MT88.4 R144, [R2+UR6+0xc00] ;  /* 0x000c00060290783b */ /* 0x000e680008004200 */
[----:B------:R-:W-:-:S13]  /*3040*/  LDSM.16.M88.4 R152, [R12+UR6+0x8080] ;  /* 0x008080060c98783b */ /* 0x000fda0008000200 */
[-C--:B----4-:R-:W-:Y:S01]  /*3050*/  HMMA.16816.F32 R136, R136, R156.reuse, R140 ;  /* 0x0000009c8888723c */ /* 0x090fe2000000188c */
[----:B------:R-:W2:Y:S05]  /*3060*/  LDSM.16.MT88.4 R140, [R11+UR6+0x1000] ;  /* 0x001000060b8c783b */ /* 0x000eaa0008004200 */
[----:B-----5:R-:W-:Y:S01]  /*3070*/  HMMA.16816.F32 R148, R148, R156, R160 ;  /* 0x0000009c9494723c */ /* 0x020fe200000018a0 */
[----:B------:R-:W3:-:S15]  /*3080*/  LDSM.16.MT88.4 R160, [R2+UR6+0x1000] ;  /* 0x0010000602a0783b */ /* 0x000ede0008004200 */
[----:B------:R-:W-:-:S02]  /*3090*/  NOP ;  /* 0x0000000000007918 */ /* 0x000fc40000000000 */
[-C--:B0-----:R-:W-:Y:S01]  /*30a0*/  HMMA.16816.F32 R68, R68, R158.reuse, R136 ;  /* 0x0000009e4444723c */ /* 0x081fe20000001888 */
[----:B------:R-:W0:Y:S05]  /*30b0*/  LDSM.16.MT88.4 R136, [R11+UR6+0x1400] ;  /* 0x001400060b88783b */ /* 0x000e2a0008004200 */
[----:B-1----:R-:W-:Y:S01]  /*30c0*/  HMMA.16816.F32 R156, R144, R158, R148 ;  /* 0x0000009e909c723c */ /* 0x002fe20000001894 */
[----:B------:R-:W1:Y:S04]  /*30d0*/  LDSM.16.MT88.4 R148, [R2+UR6+0x1400] ;  /* 0x001400060294783b */ /* 0x000e680008004200 */
[----:B------:R-:W-:-:S13]  /*30e0*/  LDSM.16.M88.4 R144, [R10+UR6+0x8080] ;  /* 0x008080060a90783b */ /* 0x000fda0008000200 */
[-C--:B--2---:R-:W-:Y:S01]  /*30f0*/  HMMA.16816.F32 R140, R140, R152.reuse, R68 ;  /* 0x000000988c8c723c */ /* 0x084fe20000001844 */
[----:B------:R-:W2:Y:S05]  /*3100*/  LDSM.16.MT88.4 R68, [R11+UR6+0x1800] ;  /* 0x001800060b44783b */ /* 0x000eaa0008004200 */
[----:B---3--:R-:W-:Y:S01]  /*3110*/  HMMA.16816.F32 R160, R160, R152, R156 ;  /* 0x00000098a0a0723c */ /* 0x008fe2000000189c */
        /* <DEDUP_REMOVED lines=15> */
[----:B------:R-:W-:Y:S04]  /*3210*/  LDSM.16.MT88.4 R148, [R11+UR6+0x2800] ;  /* 0x002800060b94783b */ /* 0x000fe80008004200 */
[----:B------:R-:W-:-:S13]  /*3220*/  LDSM.16.M88.4 R156, [R10+UR6+0x8100] ;  /* 0x008100060a9c783b */ /* 0x000fda0008000200 */
[-C--:B--2---:R-:W-:Y:S01]  /*3230*/  HMMA.16816.F32 R136, R136, R160.reuse, R140 ;  /* 0x000000a08888723c */ /* 0x084fe2000000188c */
[----:B------:R-:W1:Y:S05]  /*3240*/  LDSM.16.MT88.4 R140, [R2+UR6+0x2400] ;  /* 0x00240006028c783b */ /* 0x000e6a0008004200 */
[----:B---3--:R-:W-:Y:S01]  /*3250*/  HMMA.16816.F32 R152, R152, R160, R144 ;  /* 0x000000a09898723c */ /* 0x008fe20000001890 */
[----:B------:R-:W2:-:S15]  /*3260*/  LDSM.16.MT88.4 R144, [R2+UR6+0x2800] ;  /* 0x002800060290783b */ /* 0x000e9e0008004200 */
[----:B------:R-:W-:-:S02]  /*3270*/  NOP ;  /* 0x0000000000007918 */ /* 0x000fc40000000000 */
[-C--:B0-----:R-:W-:Y:S01]  /*3280*/  HMMA.16816.F32 R68, R68, R162.reuse, R136 ;  /* 0x000000a24444723c */ /* 0x081fe20000001888 */
[----:B------:R-:W0:Y:S05]  /*3290*/  LDSM.16.MT88.4 R136, [R11+UR6+0x2c00] ;  /* 0x002c00060b88783b */ /* 0x000e2a0008004200 */
[----:B-1----:R-:W-:Y:S01]  /*32a0*/  HMMA.16816.F32 R160, R140, R162, R152 ;  /* 0x000000a28ca0723c */ /* 0x002fe20000001898 */
[----:B------:R-:W1:Y:S04]  /*32b0*/  LDSM.16.MT88.4 R140, [R2+UR6+0x2c00] ;  /* 0x002c0006028c783b */ /* 0x000e680008004200 */
[----:B------:R-:W-:-:S13]  /*32c0*/  LDSM.16.MT88.4 R152, [R11+UR6+0x3000] ;  /* 0x003000060b98783b */ /* 0x000fda0008004200 */
[-C--:B------:R-:W-:Y:S01]  /*32d0*/  HMMA.16816.F32 R148, R148, R156.reuse, R68 ;  /* 0x0000009c9494723c */ /* 0x080fe20000001844 */
[----:B------:R-:W3:Y:S05]  /*32e0*/  LDSM.16.M88.4 R68, [R12+UR6+0x8180] ;  /* 0x008180060c44783b */ /* 0x000eea0008000200 */
[----:B--2---:R-:W-:Y:S01]  /*32f0*/  HMMA.16816.F32 R144, R144, R156, R160 ;  /* 0x0000009c9090723c */ /* 0x004fe200000018a0 */
[----:B------:R-:W-:-:S15]  /*3300*/  LDSM.16.MT88.4 R160, [R11+UR6+0x3400] ;  /* 0x003400060ba0783b */ /* 0x000fde0008004200 */
[----:B------:R-:W-:-:S02]  /*3310*/  NOP ;  /* 0x0000000000007918 */ /* 0x000fc40000000000 */
[-C--:B0-----:R-:W-:Y:S01]  /*3320*/  HMMA.16816.F32 R136, R136, R158.reuse, R148 ;  /* 0x0000009e8888723c */ /* 0x081fe20000001894 */
[----:B------:R-:W0:Y:S05]  /*3330*/  LDSM.16.MT88.4 R148, [R2+UR6+0x3000] ;  /* 0x003000060294783b */ /* 0x000e2a0008004200 */
[----:B-1----:R-:W-:Y:S01]  /*3340*/  HMMA.16816.F32 R156, R140, R158, R144 ;  /* 0x0000009e8c9c723c */ /* 0x002fe20000001890 */
[----:B------:R-:W-:Y:S04]  /*3350*/  LDSM.16.MT88.4 R140, [R11+UR6+0x3800] ;  /* 0x003800060b8c783b */ /* 0x000fe80008004200 */
[----:B------:R-:W-:-:S13]  /*3360*/  LDSM.16.M88.4 R144, [R10+UR6+0x8180] ;  /* 0x008180060a90783b */ /* 0x000fda0008000200 */
[-C--:B---3--:R-:W-:Y:S01]  /*3370*/  HMMA.16816.F32 R152, R152, R68.reuse, R136 ;  /* 0x000000449898723c */ /* 0x088fe20000001888 */
[----:B------:R-:W1:Y:S05]  /*3380*/  LDSM.16.MT88.4 R136, [R2+UR6+0x3400] ;  /* 0x003400060288783b */ /* 0x000e6a0008004200 */
[----:B0-----:R-:W-:Y:S01]  /*3390*/  HMMA.16816.F32 R148, R148, R68, R156 ;  /* 0x000000449494723c */ /* 0x001fe2000000189c */
[----:B------:R-:W-:-:S15]  /*33a0*/  LDSM.16.MT88.4 R156, [R11+UR6+0x3c00] ;  /* 0x003c00060b9c783b */ /* 0x000fde0008004200 */
[----:B------:R-:W-:-:S02]  /*33b0*/  NOP ;  /* 0x0000000000007918 */ /* 0x000fc40000000000 */
[-C--:B------:R-:W-:Y:S01]  /*33c0*/  HMMA.16816.F32 R160, R160, R70.reuse, R152 ;  /* 0x00000046a0a0723c */ /* 0x080fe20000001898 */
[----:B------:R-:W0:Y:S05]  /*33d0*/  LDSM.16.MT88.4 R152, [R2+UR6+0x3800] ;  /* 0x003800060298783b */ /* 0x000e2a0008004200 */
[----:B-1----:R-:W-:Y:S01]  /*33e0*/  HMMA.16816.F32 R136, R136, R70, R148 ;  /* 0x000000468888723c */ /* 0x002fe20000001894 */
[----:B------:R-:W1:Y:S04]  /*33f0*/  LDSM.16.MT88.4 R68, [R2+UR6+0x3c00] ;  /* 0x003c00060244783b */ /* 0x000e680008004200 */
[----:B------:R-:W-:-:S13]  /*3400*/  LDSM.16.MT88.4 R148, [R11+UR6+0x4000] ;  /* 0x004000060b94783b */ /* 0x000fda0008004200 */
[-C--:B------:R-:W-:Y:S01]  /*3410*/  HMMA.16816.F32 R160, R140, R144.reuse, R160 ;  /* 0x000000908ca0723c */ /* 0x080fe200000018a0 */
[----:B------:R-:W2:Y:S05]  /*3420*/  LDSM.16.M88.4 R140, [R12+UR6+0x8200] ;  /* 0x008200060c8c783b */ /* 0x000eaa0008000200 */
[----:B0-----:R-:W-:Y:S01]  /*3430*/  HMMA.16816.F32 R136, R152, R144, R136 ;  /* 0x000000909888723c */ /* 0x001fe20000001888 */
[----:B------:R-:W0:-:S15]  /*3440*/  LDSM.16.MT88.4 R152, [R2+UR6+0x4000] ;  /* 0x004000060298783b */ /* 0x000e1e0008004200 */
[----:B------:R-:W-:-:S02]  /*3450*/  NOP ;  /* 0x0000000000007918 */ /* 0x000fc40000000000 */
[-C--:B------:R-:W-:Y:S01]  /*3460*/  HMMA.16816.F32 R160, R156, R146.reuse, R160 ;  /* 0x000000929ca0723c */ /* 0x080fe200000018a0 */
[----:B------:R-:W3:Y:S05]  /*3470*/  LDSM.16.MT88.4 R156, [R11+UR6+0x4400] ;  /* 0x004400060b9c783b */ /* 0x000eea0008004200 */
[----:B-1----:R-:W-:Y:S01]  /*3480*/  HMMA.16816.F32 R68, R68, R146, R136 ;  /* 0x000000924444723c */ /* 0x002fe20000001888 */
[----:B------:R-:W1:Y:S04]  /*3490*/  LDSM.16.MT88.4 R144, [R2+UR6+0x4400] ;  /* 0x004400060290783b */ /* 0x000e680008004200 */
[----:B------:R-:W-:-:S13]  /*34a0*/  LDSM.16.M88.4 R136, [R10+UR6+0x8200] ;  /* 0x008200060a88783b */ /* 0x000fda0008000200 */
[-C--:B--2---:R-:W-:Y:S01]  /*34b0*/  HMMA.16816.F32 R160, R148, R140.reuse, R160 ;  /* 0x0000008c94a0723c */ /* 0x084fe200000018a0 */
[----:B------:R-:W2:Y:S05]  /*34c0*/  LDSM.16.MT88.4 R148, [R11+UR6+0x4800] ;  /* 0x004800060b94783b */ /* 0x000eaa0008004200 */
[----:B0-----:R-:W-:Y:S01]  /*34d0*/  HMMA.16816.F32 R68, R152, R140, R68 ;  /* 0x0000008c9844723c */ /* 0x001fe20000001844 */
[----:B------:R-:W-:-:S15]  /*34e0*/  LDSM.16.MT88.4 R152, [R11+UR6+0x4c00] ;  /* 0x004c00060b98783b */ /* 0x000fde0008004200 */
[----:B------:R-:W-:-:S02]  /*34f0*/  NOP ;  /* 0x0000000000007918 */ /* 0x000fc40000000000 */
[-C--:B---3--:R-:W-:Y:S01]  /*3500*/  HMMA.16816.F32 R160, R156, R142.reuse, R160 ;  /* 0x0000008e9ca0723c */ /* 0x088fe200000018a0 */
[----:B------:R-:W0:Y:S05]  /*3510*/  LDSM.16.MT88.4 R156, [R2+UR6+0x4800] ;  /* 0x00480006029c783b */ /* 0x000e2a0008004200 */
[----:B-1----:R-:W-:Y:S01]  /*3520*/  HMMA.16816.F32 R68, R144, R142, R68 ;  /* 0x0000008e9044723c */ /* 0x002fe20000001844 */
[----:B------:R-:W1:Y:S04]  /*3530*/  LDSM.16.MT88.4 R144, [R2+UR6+0x4c00] ;  /* 0x004c00060290783b */ /* 0x000e680008004200 */
[----:B------:R-:W-:-:S13]  /*3540*/  LDSM.16.M88.4 R140, [R12+UR6+0x8280] ;  /* 0x008280060c8c783b */ /* 0x000fda0008000200 */
[-C--:B--2---:R-:W-:Y:S01]  /*3550*/  HMMA.16816.F32 R160, R148, R136.reuse, R160 ;  /* 0x0000008894a0723c */ /* 0x084fe200000018a0 */
[----:B------:R-:W2:Y:S05]  /*3560*/  LDSM.16.MT88.4 R148, [R11+UR6+0x5000] ;  /* 0x005000060b94783b */ /* 0x000eaa0008004200 */
        /* <DEDUP_REMOVED lines=23> */
[-C--:B------:R-:W-:Y:S01]  /*36e0*/  HMMA.16816.F32 R160, R156, R146.reuse, R160 ;  /* 0x000000929ca0723c */ /* 0x080fe200000018a0 */
        /* <DEDUP_REMOVED lines=19> */
[-C--:B---3--:R-:W-:Y:S01]  /*3820*/  HMMA.16816.F32 R148, R160, R138.reuse, R148 ;  /* 0x0000008aa094723c */ /* 0x088fe20000001894 */
        /* <DEDUP_REMOVED lines=12> */
[----:B------:R-:W1:-:S15]  /*38f0*/  LDSM.16.MT88.4 R136, [R2+UR6+0x7c00] ;  /* 0x007c00060288783b */ /* 0x000e5e0008004200 */
[----:B------:R-:W-:-:S02]  /*3900*/  NOP ;  /* 0x0000000000007918 */ /* 0x000fc40000000000 */
[----:B--2---:R-:W-:Y:S01]  /*3910*/  HMMA.16816.F32 R148, R152, R140, R148 ;  /* 0x0000008c9894723c */ /* 0x004fe20000001894 */
[----:B------:R-:W-:-:S05]  /*3920*/  LOP3.LUT R214, R214, 0x3, RZ, 0xc0, !PT ;  /* 0x00000003d6d67812 */ /* 0x000fca00078ec0ff */
[----:B0-----:R-:W-:-:S15]  /*3930*/  HMMA.16816.F32 R68, R156, R140, R68 ;  /* 0x0000008c9c44723c */ /* 0x001fde0000001844 */
[----:B------:R-:W-:-:S03]  /*3940*/  NOP ;  /* 0x0000000000007918 */ /* 0x000fc60000000000 */
[----:B---3--:R-:W-:Y:S01]  /*3950*/  HMMA.16816.F32 R148, R160, R142, R148 ;  /* 0x0000008ea094723c */ /* 0x008fe20000001894 */
[----:B------:R-:W-:-:S05]  /*3960*/  IMAD.SHL.U32 R214, R214, 0x2, RZ ;  /* 0x00000002d6d67824 */ /* 0x000fca00078e00ff */
[----:B------:R-:W-:Y:S01]  /*3970*/  LEA.HI R214, R191, R214, RZ, 0x1e ;  /* 0x000000d6bfd67211 */ /* 0x000fe200078ff0ff */
[----:B------:R-:W-:Y:S03]  /*3980*/  BAR.SYNC.DEFER_BLOCKING 0x0 ;  /* 0x0000000000007b1d */ /* 0x000fe60000010000 */
[----:B------:R-:W-:Y:S01]  /*3990*/  IADD3 R214, P2, R214, UR4, RZ ;  /* 0x00000004d6d67c10 */ /* 0x000fe2000ff5e0ff */
[----:B-1----:R-:W-:Y:S03]  /*39a0*/  HMMA.16816.F32 R68, R136, R142, R68 ;  /* 0x0000008e8844723c */ /* 0x002fe60000001844 */
[----:B------:R-:W-:-:S04]  /*39b0*/  ISETP.GT.U32.AND P3, PT, R214, R181, PT ;  /* 0x000000b5d600720c */ /* 0x000fc80003f64070 */
[----:B------:R-:W-:Y:S02]  /*39c0*/  IADD3.X R138, RZ, UR5, RZ, P2, !PT ;  /* 0x00000005ff8a7c10 */ /* 0x000fe400097fe4ff */
[----:B------:R-:W-:-:S04]  /*39d0*/  ISETP.GE.U32.AND P2, PT, R214, R181, PT ;  /* 0x000000b5d600720c */ /* 0x000fc80003f46070 */
[----:B------:R-:W-:Y:S01]  /*39e0*/  FMUL R11, R148, UR9 ;  /* 0x00000009940b7c20 */ /* 0x000fe20008400000 */
[----:B------:R-:W-:Y:S01]  /*39f0*/  FMUL R10, R149, UR9 ;  /* 0x00000009950a7c20 */ /* 0x000fe20008400000 */
[C---:B------:R-:W-:Y:S02]  /*3a00*/  ISETP.GT.U32.AND.EX P3, PT, R138.reuse, RZ, PT, P3 ;  /* 0x000000ff8a00720c */ /* 0x040fe40003f64130 */
[----:B------:R-:W-:Y:S02]  /*3a10*/  ISETP.GE.U32.AND.EX P2, PT, R138, RZ, PT, P2 ;  /* 0x000000ff8a00720c */ /* 0x000fe40003f46120 */
[CC--:B------:R-:W-:Y:S02]  /*3a20*/  ISETP.GT.U32.AND P5, PT, R214.reuse, R188.reuse, PT ;  /* 0x000000bcd600720c */ /* 0x0c0fe40003fa4070 */
[----:B------:R-:W-:Y:S02]  /*3a30*/  ISETP.GE.U32.AND P4, PT, R214, R188, PT ;  /* 0x000000bcd600720c */ /* 0x000fe40003f86070 */
[----:B------:R-:W-:-:S02]  /*3a40*/  FSEL R11, R11, -INF , !P3 ;  /* 0xff8000000b0b7808 */ /* 0x000fc40005800000 */
[----:B------:R-:W-:Y:S01]  /*3a50*/  FSEL R10, R10, -INF , !P2 ;  /* 0xff8000000a0a7808 */ /* 0x000fe20005000000 */
[----:B------:R-:W-:Y:S01]  /*3a60*/  FMUL R136, R150, UR9 ;  /* 0x0000000996887c20 */ /* 0x000fe20008400000 */
[CC--:B------:R-:W-:Y:S01]  /*3a70*/  ISETP.GT.U32.AND P3, PT, R214.reuse, R189.reuse, PT ;  /* 0x000000bdd600720c */ /* 0x0c0fe20003f64070 */
[----:B------:R-:W-:Y:S01]  /*3a80*/  FMUL R137, R151, UR9 ;  /* 0x0000000997897c20 */ /* 0x000fe20008400000 */
[----:B------:R-:W-:Y:S01]  /*3a90*/  ISETP.GE.U32.AND P2, PT, R214, R189, PT ;  /* 0x000000bdd600720c */ /* 0x000fe20003f46070 */
[----:B------:R-:W-:Y:S01]  /*3aa0*/  FMUL R68, R68, UR9 ;  /* 0x0000000944447c20 */ /* 0x000fe20008400000 */
[C---:B------:R-:W-:Y:S01]  /*3ab0*/  ISETP.GT.U32.AND.EX P5, PT, R138.reuse, RZ, PT, P5 ;  /* 0x000000ff8a00720c */ /* 0x040fe20003fa4150 */
[----:B------:R-:W-:Y:S01]  /*3ac0*/  FMUL R2, R69, UR9 ;  /* 0x0000000945027c20 */ /* 0x000fe20008400000 */
[C---:B------:R-:W-:Y:S02]  /*3ad0*/  ISETP.GE.U32.AND.EX P4, PT, R138.reuse, RZ, PT, P4 ;  /* 0x000000ff8a00720c */ /* 0x040fe40003f86140 */
[----:B------:R-:W-:-:S02]  /*3ae0*/  ISETP.GT.U32.AND.EX P3, PT, R138, RZ, PT, P3 ;  /* 0x000000ff8a00720c */ /* 0x000fc40003f64130 */
[----:B------:R-:W-:Y:S01]  /*3af0*/  ISETP.GE.U32.AND.EX P2, PT, R138, RZ, PT, P2 ;  /* 0x000000ff8a00720c */ /* 0x000fe20003f46120 */
[----:B------:R-:W-:Y:S01]  /*3b00*/  FMUL R12, R71, UR9 ;  /* 0x00000009470c7c20 */ /* 0x000fe20008400000 */
[----:B------:R-:W-:Y:S02]  /*3b10*/  FSEL R136, R136, -INF , !P5 ;  /* 0xff80000088887808 */ /* 0x000fe40006800000 */
[----:B------:R-:W-:Y:S02]  /*3b20*/  FSEL R137, R137, -INF , !P4 ;  /* 0xff80000089897808 */ /* 0x000fe40006000000 */
[CC--:B------:R-:W-:Y:S02]  /*3b30*/  ISETP.GT.U32.AND P5, PT, R214.reuse, R190.reuse, PT ;  /* 0x000000bed600720c */ /* 0x0c0fe40003fa4070 */
[----:B------:R-:W-:Y:S02]  /*3b40*/  ISETP.GE.U32.AND P4, PT, R214, R190, PT ;  /* 0x000000bed600720c */ /* 0x000fe40003f86070 */
[----:B------:R-:W-:-:S02]  /*3b50*/  FSEL R69, R68, -INF , !P3 ;  /* 0xff80000044457808 */ /* 0x000fc40005800000 */
[----:B------:R-:W-:Y:S02]  /*3b60*/  FSEL R71, R2, -INF , !P2 ;  /* 0xff80000002477808 */ /* 0x000fe40005000000 */
[C---:B------:R-:W-:Y:S02]  /*3b70*/  ISETP.GT.U32.AND.EX P5, PT, R138.reuse, RZ, PT, P5 ;  /* 0x000000ff8a00720c */ /* 0x040fe40003fa4150 */
[----:B------:R-:W-:Y:S02]  /*3b80*/  ISETP.GE.U32.AND.EX P4, PT, R138, RZ, PT, P4 ;  /* 0x000000ff8a00720c */ /* 0x000fe40003f86140 */
[----:B------:R-:W-:Y:S01]  /*3b90*/  FMNMX R138, R69, R71, !PT ;  /* 0x00000047458a7209 */ /* 0x000fe20007800000 */
[----:B------:R-:W-:Y:S01]  /*3ba0*/  FMUL R70, R70, UR9 ;  /* 0x0000000946467c20 */ /* 0x000fe20008400000 */
[----:B------:R-:W-:-:S03]  /*3bb0*/  FMNMX R2, R11, R10, !PT ;  /* 0x0000000a0b027209 */ /* 0x000fc60007800000 */
[----:B------:R-:W0:Y:S01]  /*3bc0*/  SHFL.BFLY PT, R145, R138, 0x2, 0x1f ;  /* 0x0c401f008a917f89 */ /* 0x000e2200000e0000 */
[----:B------:R-:W-:Y:S02]  /*3bd0*/  FSEL R70, R70, -INF , !P5 ;  /* 0xff80000046467808 */ /* 0x000fe40006800000 */
[----:B------:R-:W-:Y:S01]  /*3be0*/  FSEL R68, R12, -INF , !P4 ;  /* 0xff8000000c447808 */ /* 0x000fe20006000000 */
[----:B------:R-:W1:Y:S01]  /*3bf0*/  SHFL.BFLY PT, R141, R2, 0x2, 0x1f ;  /* 0x0c401f00028d7f89 */ /* 0x000e6200000e0000 */
[----:B------:R-:W-:Y:S02]  /*3c00*/  FMNMX R12, R136, R137, !PT ;  /* 0x00000089880c7209 */ /* 0x000fe40007800000 */
[----:B------:R-:W-:-:S03]  /*3c10*/  FMNMX R139, R70, R68, !PT ;  /* 0x00000044468b7209 */ /* 0x000fc60007800000 */
[----:B------:R-:W2:Y:S04]  /*3c20*/  SHFL.BFLY PT, R143, R12, 0x2, 0x1f ;  /* 0x0c401f000c8f7f89 */ /* 0x000ea800000e0000 */
[----:B------:R-:W3:Y:S01]  /*3c30*/  SHFL.BFLY PT, R140, R139, 0x2, 0x1f ;  /* 0x0c401f008b8c7f89 */ /* 0x000ee200000e0000 */
[----:B------:R-:W4:Y:S01]  /*3c40*/  S2R R148, SR_TID.X ;  /* 0x0000000000947919 */ /* 0x000f220000002100 */
[----:B0-----:R-:W-:Y:S02]  /*3c50*/  FMNMX R145, R138, R145, !PT ;  /* 0x000000918a917209 */ /* 0x001fe40007800000 */
[----:B-1----:R-:W-:-:S03]  /*3c60*/  FMNMX R141, R2, R141, !PT ;  /* 0x0000008d028d7209 */ /* 0x002fc60007800000 */
[----:B------:R-:W0:Y:S01]  /*3c70*/  SHFL.BFLY PT, R2, R145, 0x1, 0x1f ;  /* 0x0c201f0091027f89 */ /* 0x000e2200000e0000 */
[----:B--2---:R-:W-:Y:S02]  /*3c80*/  FMNMX R143, R12, R143, !PT ;  /* 0x0000008f0c8f7209 */ /* 0x004fe40007800000 */
[----:B---3--:R-:W-:-:S03]  /*3c90*/  FMNMX R144, R139, R140, !PT ;  /* 0x0000008c8b907209 */ /* 0x008fc60007800000 */
[----:B------:R-:W1:Y:S04]  /*3ca0*/  SHFL.BFLY PT, R142, R143, 0x1, 0x1f ;  /* 0x0c201f008f8e7f89 */ /* 0x000e6800000e0000 */
[----:B------:R-:W2:Y:S04]  /*3cb0*/  SHFL.BFLY PT, R140, R141, 0x1, 0x1f ;  /* 0x0c201f008d8c7f89 */ /* 0x000ea800000e0000 */
[----:B------:R-:W3:Y:S01]  /*3cc0*/  SHFL.BFLY PT, R147, R144, 0x1, 0x1f ;  /* 0x0c201f0090937f89 */ /* 0x000ee200000e0000 */
[----:B----4-:R-:W-:Y:S02]  /*3cd0*/  LOP3.LUT R138, R148, 0x1c, RZ, 0xc0, !PT ;  /* 0x0000001c948a7812 */ /* 0x010fe400078ec0ff */
[----:B0-----:R-:W-:-:S02]  /*3ce0*/  FMNMX R149, R145, R2, !PT ;  /* 0x0000000291957209 */ /* 0x001fc40007800000 */
[----:B------:R-:W-:Y:S02]  /*3cf0*/  SHF.R.U32.HI R2, RZ, 0x3, R148 ;  /* 0x00000003ff027819 */ /* 0x000fe40000011694 */
[C---:B------:R-:W-:Y:S02]  /*3d00*/  LEA.HI R155, R138.reuse, 0x8, RZ, 0x1e ;  /* 0x000000088a9b7811 */ /* 0x040fe400078ff0ff */
[C---:B------:R-:W-:Y:S02]  /*3d10*/  LEA.HI R154, R138.reuse, 0x10, RZ, 0x1e ;  /* 0x000000108a9a7811 */ /* 0x040fe400078ff0ff */
[C---:B------:R-:W-:Y:S02]  /*3d20*/  LEA R156, R138.reuse, UR6, 0x1 ;  /* 0x000000068a9c7c11 */ /* 0x040fe4000f8e08ff */
[----:B------:R-:W-:Y:S02]  /*3d30*/  LEA.HI R157, R138, 0x18, RZ, 0x1e ;  /* 0x000000188a9d7811 */ /* 0x000fe400078ff0ff */
[----:B------:R-:W-:-:S02]  /*3d40*/  LOP3.LUT R2, R2, 0x4, RZ, 0xc0, !PT ;  /* 0x0000000402027812 */ /* 0x000fc400078ec0ff */
[----:B------:R-:W-:Y:S02]  /*3d50*/  LEA R155, R155, UR6, 0x3 ;  /* 0x000000069b9b7c11 */ /* 0x000fe4000f8e18ff */
[----:B------:R-:W-:Y:S02]  /*3d60*/  LEA R154, R154, UR6, 0x3 ;  /* 0x000000069a9a7c11 */ /* 0x000fe4000f8e18ff */
[----:B-1----:R-:W-:Y:S01]  /*3d70*/  FMNMX R142, R143, R142, !PT ;  /* 0x0000008e8f8e7209 */ /* 0x002fe20007800000 */
[----:B------:R-:W-:Y:S01]  /*3d80*/  IMAD.IADD R143, R156, 0x1, R2 ;  /* 0x000000019c8f7824 */ /* 0x000fe200078e0202 */
[----:B------:R-:W-:Y:S01]  /*3d90*/  LEA R157, R157, UR6, 0x3 ;  /* 0x000000069d9d7c11 */ /* 0x000fe2000f8e18ff */
[C---:B------:R-:W-:Y:S01]  /*3da0*/  IMAD.IADD R145, R2.reuse, 0x1, R155 ;  /* 0x0000000102917824 */ /* 0x040fe200078e029b */
[----:B--2---:R-:W-:Y:S01]  /*3db0*/  FMNMX R12, R141, R140, !PT ;  /* 0x0000008c8d0c7209 */ /* 0x004fe20007800000 */
[----:B------:R-:W-:Y:S01]  /*3dc0*/  IMAD.IADD R140, R2, 0x1, R154 ;  /* 0x00000001028c7824 */ /* 0x000fe200078e029a */
[----:B---3--:R-:W-:-:S02]  /*3dd0*/  FMNMX R151, R144, R147, !PT ;  /* 0x0000009390977209 */ /* 0x008fc40007800000 */
[----:B------:R-:W-:Y:S01]  /*3de0*/  IADD3 R144, R2, R157, RZ ;  /* 0x0000009d02907210 */ /* 0x000fe20007ffe0ff */
[----:B------:R-:W-:Y:S04]  /*3df0*/  @P0 STS [R143+0x8000], R12 ;  /* 0x0080000c8f000388 */ /* 0x000fe80000000800 */
[----:B------:R-:W-:Y:S04]  /*3e00*/  @P0 STS [R145+0x8000], R142 ;  /* 0x0080008e91000388 */ /* 0x000fe80000000800 */
[----:B------:R-:W-:Y:S04]  /*3e10*/  @P0 STS [R140+0x8000], R149 ;  /* 0x008000958c000388 */ /* 0x000fe80000000800 */
[----:B------:R-:W-:Y:S01]  /*3e20*/  @P0 STS [R144+0x8000], R151 ;  /* 0x0080009790000388 */ /* 0x000fe20000000800 */
[----:B------:R-:W-:Y:S01]  /*3e30*/  LEA R215, R215, UR6, 0x2 ;  /* 0x00000006d7d77c11 */ /* 0x000fe2000f8e10ff */
[----:B------:R-:W-:Y:S06]  /*3e40*/  BAR.SYNC.DEFER_BLOCKING 0x0 ;  /* 0x0000000000007b1d */ /* 0x000fec0000010000 */
[----:B------:R-:W0:Y:S04]  /*3e50*/  @!P6 LDS R6, [R215+0x8000] ;  /* 0x00800000d706e984 */ /* 0x000e280000000800 */
[----:B0-----:R-:W0:Y:S02]  /*3e60*/  SHFL.BFLY PT, R139, R6, 0x1, 0x1f ;  /* 0x0c201f00068b7f89 */ /* 0x001e2400000e0000 */
[----:B0-----:R-:W-:-:S05]  /*3e70*/  FMNMX R138, R6, R139, !PT ;  /* 0x0000008b068a7209 */ /* 0x001fca0007800000 */
[----:B------:R-:W-:Y:S01]  /*3e80*/  @P1 STS [R215+0x8000], R138 ;  /* 0x0080008ad7001388 */ /* 0x000fe20000000800 */
[----:B------:R-:W-:Y:S06]  /*3e90*/  BAR.SYNC.DEFER_BLOCKING 0x0 ;  /* 0x0000000000007b1d */ /* 0x000fec0000010000 */
[----:B------:R-:W0:Y:S04]  /*3ea0*/  LDS R2, [R156+0x8000] ;  /* 0x008000009c027984 */ /* 0x000e280000000800 */
[----:B------:R-:W1:Y:S04]  /*3eb0*/  LDS R147, [R154+0x8000] ;  /* 0x008000009a937984 */ /* 0x000e680000000800 */
[----:B------:R-:W2:Y:S04]  /*3ec0*/  LDS R12, [R155+0x8000] ;  /* 0x008000009b0c7984 */ /* 0x000ea80000000800 */
[----:B------:R-:W3:Y:S01]  /*3ed0*/  LDS R153, [R157+0x8000] ;  /* 0x008000009d997984 */ /* 0x000ee20000000800 */
[----:B0-----:R-:W-:-:S02]  /*3ee0*/  FMNMX R2, R2, R3, !PT ;  /* 0x0000000302027209 */ /* 0x001fc40007800000 */
[----:B-1----:R-:W-:-:S03]  /*3ef0*/  FMNMX R152, R147, R4, !PT ;  /* 0x0000000493987209 */ /* 0x002fc60007800000 */
[--C-:B------:R-:W-:Y:S01]  /*3f00*/  FADD R10, R10, -R2.reuse ;  /* 0x800000020a0a7221 */ /* 0x100fe20000000000 */
[----:B------:R-:W-:Y:S01]  /*3f10*/  FADD R11, R11, -R2 ;  /* 0x800000020b0b7221 */ /* 0x000fe20000000000 */
[----:B--2---:R-:W-:Y:S02]  /*3f20*/  FMNMX R12, R12, R9, !PT ;  /* 0x000000090c0c7209 */ /* 0x004fe40007800000 */
[----:B------:R-:W-:Y:S01]  /*3f30*/  FMUL R142, R10, 1.4426950216293334961 ;  /* 0x3fb8aa3b0a8e7820 */ /* 0x000fe20000400000 */
[----:B------:R-:W-:Y:S01]  /*3f40*/  FADD R10, R69, -R152 ;  /* 0x80000098450a7221 */ /* 0x000fe20000000000 */
[----:B---3--:R-:W-:Y:S01]  /*3f50*/  FMNMX R153, R153, R8, !PT ;  /* 0x0000000899997209 */ /* 0x008fe20007800000 */
[----:B------:R-:W-:Y:S01]  /*3f60*/  FMUL R11, R11, 1.4426950216293334961 ;  /* 0x3fb8aa3b0b0b7820 */ /* 0x000fe20000400000 */
[--C-:B------:R-:W-:Y:S01]  /*3f70*/  FADD R136, R136, -R12.reuse ;  /* 0x8000000c88887221 */ /* 0x100fe20000000000 */
[----:B------:R-:W-:Y:S01]  /*3f80*/  FADD R137, R137, -R12 ;  /* 0x8000000c89897221 */ /* 0x000fe20000000000 */
[----:B------:R-:W-:Y:S01]  /*3f90*/  FMUL R138, R10, 1.4426950216293334961 ;  /* 0x3fb8aa3b0a8a7820 */ /* 0x000fe20000400000 */
[----:B------:R-:W-:Y:S01]  /*3fa0*/  FADD R71, R71, -R152 ;  /* 0x8000009847477221 */ /* 0x000fe20000000000 */
[--C-:B------:R-:W-:Y:S01]  /*3fb0*/  FADD R10, R70, -R153.reuse ;  /* 0x80000099460a7221 */ /* 0x100fe20000000000 */
[----:B------:R-:W-:Y:S01]  /*3fc0*/  FADD R68, R68, -R153 ;  /* 0x8000009944447221 */ /* 0x000fe20000000000 */
[----:B------:R0:W-:Y:S01]  /*3fd0*/  MUFU.EX2 R141, R11 ;  /* 0x0000000b008d7308 */ /* 0x0001e20000000800 */
[----:B------:R-:W-:Y:S01]  /*3fe0*/  FMUL R136, R136, 1.4426950216293334961 ;  /* 0x3fb8aa3b88887820 */ /* 0x000fe20000400000 */
[----:B------:R-:W-:Y:S01]  /*3ff0*/  FMUL R146, R137, 1.4426950216293334961 ;  /* 0x3fb8aa3b89927820 */ /* 0x000fe20000400000 */
[----:B------:R-:W-:Y:S01]  /*4000*/  FMUL R10, R10, 1.4426950216293334961 ;  /* 0x3fb8aa3b0a0a7820 */ /* 0x000fe20000400000 */
[----:B------:R-:W-:Y:S01]  /*4010*/  FMUL R68, R68, 1.4426950216293334961 ;  /* 0x3fb8aa3b44447820 */ /* 0x000fe20000400000 */
[----:B0-----:R-:W-:-:S03]  /*4020*/  FMUL R11, R71, 1.4426950216293334961 ;  /* 0x3fb8aa3b470b7820 */ /* 0x001fc60000400000 */
[----:B------:R-:W0:Y:S08]  /*4030*/  MUFU.EX2 R142, R142 ;  /* 0x0000008e008e7308 */ /* 0x000e300000000800 */
[----:B------:R0:W-:Y:S08]  /*4040*/  MUFU.EX2 R139, R136 ;  /* 0x00000088008b7308 */ /* 0x0001f00000000800 */
[----:B------:R-:W1:Y:S08]  /*4050*/  MUFU.EX2 R69, R146 ;  /* 0x0000009200457308 */ /* 0x000e700000000800 */
[----:B------:R-:W-:Y:S08]  /*4060*/  MUFU.EX2 R138, R138 ;  /* 0x0000008a008a7308 */ /* 0x000ff00000000800 */
[----:B------:R-:W2:Y:S08]  /*4070*/  MUFU.EX2 R70, R11 ;  /* 0x0000000b00467308 */ /* 0x000eb00000000800 */
[----:B------:R-:W-:Y:S08]  /*4080*/  MUFU.EX2 R137, R10 ;  /* 0x0000000a00897308 */ /* 0x000ff00000000800 */
[----:B------:R-:W3:Y:S01]  /*4090*/  MUFU.EX2 R71, R68 ;  /* 0x0000004400477308 */ /* 0x000ee20000000800 */
[----:B0-----:R-:W-:Y:S01]  /*40a0*/  FADD R136, R141, R142 ;  /* 0x0000008e8d887221 */ /* 0x001fe20000000000 */
[----:B-1----:R-:W-:Y:S01]  /*40b0*/  FADD R146, R139, R69 ;  /* 0x000000458b927221 */ /* 0x002fe20000000000 */
[----:B--2---:R-:W-:-:S03]  /*40c0*/  FADD R147, R138, R70 ;  /* 0x000000468a937221 */ /* 0x004fc60000000000 */
[----:B------:R-:W0:Y:S04]  /*40d0*/  SHFL.BFLY PT, R151, R136, 0x2, 0x1f ;  /* 0x0c401f0088977f89 */ /* 0x000e2800000e0000 */
[----:B------:R-:W1:Y:S01]  /*40e0*/  SHFL.BFLY PT, R11, R146, 0x2, 0x1f ;  /* 0x0c401f00920b7f89 */ /* 0x000e6200000e0000 */
[----:B---3--:R-:W-:-:S03]  /*40f0*/  FADD R149, R137, R71 ;  /* 0x0000004789957221 */ /* 0x008fc60000000000 */
[----:B------:R-:W2:Y:S04]  /*4100*/  SHFL.BFLY PT, R150, R147, 0x2, 0x1f ;  /* 0x0c401f0093967f89 */ /* 0x000ea800000e0000 */
[----:B------:R-:W3:Y:S01]  /*4110*/  SHFL.BFLY PT, R158, R149, 0x2, 0x1f ;  /* 0x0c401f00959e7f89 */ /* 0x000ee200000e0000 */
[----:B0-----:R-:W-:Y:S01]  /*4120*/  FADD R151, R136, R151 ;  /* 0x0000009788977221 */ /* 0x001fe20000000000 */
[----:B-1----:R-:W-:-:S04]  /*4130*/  FADD R11, R146, R11 ;  /* 0x0000000b920b7221 */ /* 0x002fc80000000000 */
[----:B------:R-:W0:Y:S01]  /*4140*/  SHFL.BFLY PT, R10, R151, 0x1, 0x1f ;  /* 0x0c201f00970a7f89 */ /* 0x000e2200000e0000 */
[----:B--2---:R-:W-:-:S03]  /*4150*/  FADD R150, R147, R150 ;  /* 0x0000009693967221 */ /* 0x004fc60000000000 */
[----:B------:R-:W1:Y:S01]  /*4160*/  SHFL.BFLY PT, R68, R11, 0x1, 0x1f ;  /* 0x0c201f000b447f89 */ /* 0x000e6200000e0000 */
[----:B---3--:R-:W-:-:S03]  /*4170*/  FADD R158, R149, R158 ;  /* 0x0000009e959e7221 */ /* 0x008fc60000000000 */
[----:B------:R-:W2:Y:S04]  /*4180*/  SHFL.BFLY PT, R159, R150, 0x1, 0x1f ;  /* 0x0c201f00969f7f89 */ /* 0x000ea800000e0000 */
[----:B------:R-:W3:Y:S01]  /*4190*/  SHFL.BFLY PT, R161, R158, 0x1, 0x1f ;  /* 0x0c201f009ea17f89 */ /* 0x000ee200000e0000 */
[----:B0-----:R-:W-:Y:S01]  /*41a0*/  FADD R136, R151, R10 ;  /* 0x0000000a97887221 */ /* 0x001fe20000000000 */
[----:B------:R-:W-:Y:S01]  /*41b0*/  BAR.SYNC.DEFER_BLOCKING 0x0 ;  /* 0x0000000000007b1d */ /* 0x000fe20000010000 */
[----:B-1----:R-:W-:Y:S01]  /*41c0*/  FADD R68, R11, R68 ;  /* 0x000000440b447221 */ /* 0x002fe20000000000 */
[----:B--2---:R-:W-:Y:S01]  /*41d0*/  FADD R159, R150, R159 ;  /* 0x0000009f969f7221 */ /* 0x004fe20000000000 */
[----:B---3--:R-:W-:-:S03]  /*41e0*/  FADD R161, R158, R161 ;  /* 0x000000a19ea17221 */ /* 0x008fc60000000000 */
[----:B------:R-:W-:Y:S04]  /*41f0*/  @P0 STS [R143+0x8000], R136 ;  /* 0x008000888f000388 */ /* 0x000fe80000000800 */
[----:B------:R-:W-:Y:S04]  /*4200*/  @P0 STS [R145+0x8000], R68 ;  /* 0x0080004491000388 */ /* 0x000fe80000000800 */
[----:B------:R-:W-:Y:S04]  /*4210*/  @P0 STS [R140+0x8000], R159 ;  /* 0x0080009f8c000388 */ /* 0x000fe80000000800 */
[----:B------:R-:W-:Y:S01]  /*4220*/  @P0 STS [R144+0x8000], R161 ;  /* 0x008000a190000388 */ /* 0x000fe20000000800 */
[----:B------:R-:W-:Y:S06]  /*4230*/  BAR.SYNC.DEFER_BLOCKING 0x0 ;  /* 0x0000000000007b1d */ /* 0x000fec0000010000 */
[----:B------:R-:W0:Y:S01]  /*4240*/  @!P6 LDS R7, [R215+0x8000] ;  /* 0x00800000d707e984 */ /* 0x000e220000000800 */
[----:B------:R-:W-:-:S04]  /*4250*/  LOP3.LUT R10, R148, 0x10, RZ, 0xc0, !PT ;  /* 0x00000010940a7812 */ /* 0x000fc800078ec0ff */
[----:B------:R-:W-:Y:S02]  /*4260*/  LEA R146, R10, UR6, 0x7 ;  /* 0x000000060a927c11 */ /* 0x000fe4000f8e38ff */
[----:B0-----:R-:W0:Y:S01]  /*4270*/  SHFL.BFLY PT, R10, R7, 0x1, 0x1f ;  /* 0x0c201f00070a7f89 */ /* 0x001e2200000e0000 */
[C---:B------:R-:W-:Y:S02]  /*4280*/  LOP3.LUT R11, R148.reuse, 0x3, RZ, 0xc0, !PT ;  /* 0x00000003940b7812 */ /* 0x040fe400078ec0ff */
[--C-:B------:R-:W-:Y:S02]  /*4290*/  SHF.R.S32.HI R149, RZ, 0x2, R148.reuse ;  /* 0x00000002ff957819 */ /* 0x100fe40000011494 */
[----:B------:R-:W-:Y:S01]  /*42a0*/  SHF.R.S32.HI R140, RZ, 0x6, R148 ;  /* 0x00000006ff8c7819 */ /* 0x000fe20000011494 */
[----:B------:R-:W-:Y:S01]  /*42b0*/  IMAD R147, R11, 0x20, R146 ;  /* 0x000000200b937824 */ /* 0x000fe200078e0292 */
[----:B------:R-:W-:Y:S01]  /*42c0*/  LOP3.LUT R136, R148, 0x20, RZ, 0xc0, !PT ;  /* 0x0000002094887812 */ /* 0x000fe200078ec0ff */
[----:B0-----:R-:W-:-:S05]  /*42d0*/  FADD R162, R7, R10 ;  /* 0x0000000a07a27221 */ /* 0x001fca0000000000 */
[----:B------:R0:W-:Y:S01]  /*42e0*/  @P1 STS [R215+0x8000], R162 ;  /* 0x008000a2d7001388 */ /* 0x0001e20000000800 */
[----:B------:R-:W-:Y:S01]  /*42f0*/  BAR.SYNC.DEFER_BLOCKING 0x0 ;  /* 0x0000000000007b1d */ /* 0x000fe20000010000 */
[----:B------:R-:W-:Y:S01]  /*4300*/  SGXT R68, R149, 0x1 ;  /* 0x000000019544781a */ /* 0x000fe20000000200 */
[----:B------:R-:W-:Y:S01]  /*4310*/  IMAD.SHL.U32 R11, R148, 0x20, RZ ;  /* 0x00000020940b7824 */ /* 0x000fe200078e00ff */
[----:B------:R-:W-:Y:S01]  /*4320*/  SGXT R140, R140, 0x1 ;  /* 0x000000018c8c781a */ /* 0x000fe20000000200 */
[----:B------:R-:W-:Y:S01]  /*4330*/  IMAD.SHL.U32 R145, R148, 0x2, RZ ;  /* 0x0000000294917824 */ /* 0x000fe200078e00ff */
[----:B------:R-:W-:Y:S02]  /*4340*/  LOP3.LUT R68, R68, 0x90, RZ, 0xc0, !PT ;  /* 0x0000009044447812 */ /* 0x000fe400078ec0ff */
[----:B------:R-:W-:Y:S02]  /*4350*/  SHF.R.U32.HI R143, RZ, 0x1, R136 ;  /* 0x00000001ff8f7819 */ /* 0x000fe40000011688 */
[----:B------:R-:W-:-:S02]  /*4360*/  LOP3.LUT R144, R148, 0xe0, RZ, 0xc0, !PT ;  /* 0x000000e094907812 */ /* 0x000fc400078ec0ff */
[----:B------:R-:W-:Y:S02]  /*4370*/  LOP3.LUT R136, R140, 0x90, RZ, 0xc0, !PT ;  /* 0x000000908c887812 */ /* 0x000fe400078ec0ff */
[----:B------:R-:W-:Y:S01]  /*4380*/  LOP3.LUT R140, R11, 0x360, RZ, 0xc0, !PT ;  /* 0x000003600b8c7812 */ /* 0x000fe200078ec0ff */
[----:B------:R-:W-:Y:S01]  /*4390*/  IMAD.WIDE R150, R0, 0x2, R164 ;  /* 0x0000000200967825 */ /* 0x000fe200078e02a4 */
[C---:B------:R-:W-:Y:S02]  /*43a0*/  LOP3.LUT R11, R68.reuse, 0x160, R11, 0xf8, !PT ;  /* 0x00000160440b7812 */ /* 0x040fe400078ef80b */
[C---:B------:R-:W-:Y:S02]  /*43b0*/  LOP3.LUT R143, R68.reuse, R143, RZ, 0x3c, !PT ;  /* 0x0000008f448f7212 */ /* 0x040fe400078e3cff */
[----:B------:R-:W-:Y:S02]  /*43c0*/  LOP3.LUT R68, R68, 0x10, R145, 0x78, !PT ;  /* 0x0000001044447812 */ /* 0x000fe400078e7891 */
[----:B------:R-:W-:Y:S01]  /*43d0*/  LEA R149, R144, R147, 0x3 ;  /* 0x0000009390957211 */ /* 0x000fe200078e18ff */
[C---:B------:R-:W-:Y:S01]  /*43e0*/  IMAD.WIDE R146, R0.reuse, 0x2, R176 ;  /* 0x0000000200927825 */ /* 0x040fe200078e02b0 */
[----:B------:R-:W-:Y:S01]  /*43f0*/  LOP3.LUT R148, R11, 0x10, R148, 0x78, !PT ;  /* 0x000000100b947812 */ /* 0x000fe200078e7894 */
[----:B------:R1:W2:Y:S01]  /*4400*/  LDS R242, [R157+0x8000] ;  /* 0x008000009df27984 */ /* 0x0002a20000000800 */
[----:B------:R-:W-:Y:S01]  /*4410*/  IADD3 R11, R143, UR6, R140 ;  /* 0x000000068f0b7c10 */ /* 0x000fe2000fffe08c */
[----:B0-----:R-:W-:-:S02]  /*4420*/  IMAD.WIDE R162, R0, 0x2, R66 ;  /* 0x0000000200a27825 */ /* 0x001fc400078e0242 */
[----:B------:R0:W3:Y:S01]  /*4430*/  LDG.E.U16 R143, desc[UR10][R150.64] ;  /* 0x0000000a968f7981 */ /* 0x0000e2000c1e1500 */
[----:B------:R-:W-:Y:S01]  /*4440*/  LOP3.LUT R136, R136, 0x17e, R145, 0x78, !PT ;  /* 0x0000017e88887812 */ /* 0x000fe200078e7891 */
[----:B------:R-:W-:Y:S02]  /*4450*/  IMAD.IADD R10, R68, 0x1, R149 ;  /* 0x00000001440a7824 */ /* 0x000fe400078e0295 */
[----:B------:R4:W5:Y:S01]  /*4460*/  LDG.E.U16 R68, desc[UR10][R146.64] ;  /* 0x0000000a92447981 */ /* 0x000962000c1e1500 */
[----:B------:R-:W-:-:S03]  /*4470*/  IMAD.WIDE R144, R0, 0x2, R174 ;  /* 0x0000000200907825 */ /* 0x000fc600078e02ae */
[----:B------:R-:W3:Y:S01]  /*4480*/  LDG.E.U16 R149, desc[UR10][R162.64] ;  /* 0x0000000aa2957981 */ /* 0x000ee2000c1e1500 */
[----:B0-----:R-:W-:-:S03]  /*4490*/  IMAD.WIDE R150, R0, 0x2, R20 ;  /* 0x0000000200967825 */ /* 0x001fc600078e0214 */
[----:B------:R0:W3:Y:S01]  /*44a0*/  LDG.E.U16 R140, desc[UR10][R144.64] ;  /* 0x0000000a908c7981 */ /* 0x0000e2000c1e1500 */
[----:B----4-:R-:W-:-:S03]  /*44b0*/  IMAD.WIDE R146, R0, 0x2, R172 ;  /* 0x0000000200927825 */ /* 0x010fc600078e02ac */
[----:B------:R-:W-:Y:S01]  /*44c0*/  LDS R154, [R154+0x8000] ;  /* 0x008000009a9a7984 */ /* 0x000fe20000000800 */
[----:B------:R-:W-:-:S03]  /*44d0*/  IMAD.WIDE R160, R0, 0x2, R170 ;  /* 0x0000000200a07825 */ /* 0x000fc600078e02aa */
[----:B------:R4:W3:Y:S01]  /*44e0*/  LDG.E.U16 R162, desc[UR10][R150.64] ;  /* 0x0000000a96a27981 */ /* 0x0008e2000c1e1500 */
[----:B0-----:R-:W-:-:S03]  /*44f0*/  IMAD.WIDE R144, R0, 0x2, R168 ;  /* 0x0000000200907825 */ /* 0x001fc600078e02a8 */
[----:B------:R-:W3:Y:S01]  /*4500*/  LDG.E.U16 R147, desc[UR10][R146.64] ;  /* 0x0000000a92937981 */ /* 0x000ee2000c1e1500 */
[----:B------:R-:W-:-:S03]  /*4510*/  IMAD.WIDE R158, R0, 0x2, R166 ;  /* 0x00000002009e7825 */ /* 0x000fc600078e02a6 */
[----:B------:R-:W3:Y:S01]  /*4520*/  LDG.E.U16 R145, desc[UR10][R144.64] ;  /* 0x0000000a90917981 */ /* 0x000ee2000c1e1500 */
[----:B----4-:R-:W-:-:S03]  /*4530*/  IMAD.WIDE R150, R0, 0x2, R18 ;  /* 0x0000000200967825 */ /* 0x010fc600078e0212 */
[----:B------:R-:W-:Y:S04]  /*4540*/  LDS R155, [R155+0x8000] ;  /* 0x008000009b9b7984 */ /* 0x000fe80000000800 */
[----:B------:R0:W4:Y:S04]  /*4550*/  LDG.E.U16 R146, desc[UR10][R160.64] ;  /* 0x0000000aa0927981 */ /* 0x000128000c1e1500 */
[----:B------:R1:W4:Y:S04]  /*4560*/  LDG.E.U16 R214, desc[UR10][R150.64] ;  /* 0x0000000a96d67981 */ /* 0x000328000c1e1500 */
[----:B------:R2:W4:Y:S01]  /*4570*/  LDG.E.U16 R144, desc[UR10][R158.64] ;  /* 0x0000000a9e907981 */ /* 0x000522000c1e1500 */
[----:B0-----:R-:W-:-:S03]  /*4580*/  IMAD.WIDE R160, R0, 0x2, R24 ;  /* 0x0000000200a07825 */ /* 0x001fc600078e0218 */
[----:B------:R-:W-:Y:S01]  /*4590*/  LDS R156, [R156+0x8000] ;  /* 0x008000009c9c7984 */ /* 0x000fe20000000800 */
[----:B-1----:R-:W-:-:S03]  /*45a0*/  IMAD.WIDE R150, R0, 0x2, R34 ;  /* 0x0000000200967825 */ /* 0x002fc600078e0222 */
[----:B------:R0:W4:Y:S01]  /*45b0*/  LDG.E.U16 R191, desc[UR10][R160.64] ;  /* 0x0000000aa0bf7981 */ /* 0x000122000c1e1500 */
[----:B--2---:R-:W-:-:S03]  /*45c0*/  IMAD.WIDE R158, R0, 0x2, R22 ;  /* 0x00000002009e7825 */ /* 0x004fc600078e0216 */
[----:B------:R1:W2:Y:S04]  /*45d0*/  LDG.E.U16 R219, desc[UR10][R150.64] ;  /* 0x0000000a96db7981 */ /* 0x0002a8000c1e1500 */
[----:B------:R1:W2:Y:S01]  /*45e0*/  LDG.E.U16 R163, desc[UR10][R158.64] ;  /* 0x0000000a9ea37981 */ /* 0x0002a2000c1e1500 */
[----:B0-----:R-:W-:-:S04]  /*45f0*/  IMAD.WIDE R160, R0, 0x2, R32 ;  /* 0x0000000200a07825 */ /* 0x001fc800078e0220 */
[C---:B-1----:R-:W-:Y:S01]  /*4600*/  IMAD.WIDE R150, R0.reuse, 0x2, R38 ;  /* 0x0000000200967825 */ /* 0x042fe200078e0226 */
[----:B------:R0:W2:Y:S03]  /*4610*/  LDG.E.U16 R218, desc[UR10][R160.64] ;  /* 0x0000000aa0da7981 */ /* 0x0000a6000c1e1500 */
[C---:B------:R-:W-:Y:S01]  /*4620*/  IMAD.WIDE R158, R0.reuse, 0x2, R28 ;  /* 0x00000002009e7825 */ /* 0x040fe200078e021c */
        /* <DEDUP_REMOVED lines=21> */
[C---:B-1----:R-:W-:Y:S02]  /*4780*/  IMAD.WIDE R150, R0.reuse, 0x2, R50 ;  /* 0x0000000200967825 */ /* 0x042fe400078e0232 */
[----:B------:R-:W2:Y:S02]  /*4790*/  LDG.E.U16 R160, desc[UR10][R160.64] ;  /* 0x0000000aa0a07981 */ /* 0x000ea4000c1e1500 */
[----:B------:R-:W-:-:S04]  /*47a0*/  IMAD.WIDE R158, R0, 0x2, R56 ;  /* 0x00000002009e7825 */ /* 0x000fc800078e0238 */
[----:B------:R-:W-:Y:S01]  /*47b0*/  FADD R157, -R153, R8 ;  /* 0x00000008999d7221 */ /* 0x000fe20000000100 */
[----:B------:R0:W2:Y:S04]  /*47c0*/  LDG.E.U16 R243, desc[UR10][R158.64] ;  /* 0x0000000a9ef37981 */ /* 0x0000a8000c1e1500 */
[----:B------:R1:W2:Y:S01]  /*47d0*/  LDG.E.U16 R161, desc[UR10][R150.64] ;  /* 0x0000000a96a17981 */ /* 0x0002a2000c1e1500 */
[----:B0-----:R-:W-:-:S04]  /*47e0*/  IMAD.WIDE R158, R0, 0x2, R62 ;  /* 0x00000002009e7825 */ /* 0x001fc800078e023e */
[C---:B-1----:R-:W-:Y:S02]  /*47f0*/  IMAD.WIDE R150, R0.reuse, 0x2, R60 ;  /* 0x0000000200967825 */ /* 0x042fe400078e023c */
[----:B------:R-:W2:Y:S04]  /*4800*/  LDG.E.U16 R158, desc[UR10][R158.64] ;  /* 0x0000000a9e9e7981 */ /* 0x000ea8000c1e1500 */
[----:B------:R0:W2:Y:S02]  /*4810*/  LDG.E.U16 R8, desc[UR10][R150.64] ;  /* 0x0000000a96087981 */ /* 0x0000a4000c1e1500 */
[----:B0-----:R-:W-:-:S05]  /*4820*/  IMAD.WIDE R150, R0, 0x2, R64 ;  /* 0x0000000200967825 */ /* 0x001fca00078e0240 */
[----:B------:R0:W2:Y:S02]  /*4830*/  LDG.E.U16 R159, desc[UR10][R150.64] ;  /* 0x0000000a969f7981 */ /* 0x0000a4000c1e1500 */
[----:B0-----:R-:W-:-:S06]  /*4840*/  IMAD.WIDE R150, R0, 0x2, R54 ;  /* 0x0000000200967825 */ /* 0x001fcc00078e0236 */
[----:B------:R-:W2:Y:S01]  /*4850*/  LDG.E.U16 R150, desc[UR10][R150.64] ;  /* 0x0000000a96967981 */ /* 0x000ea2000c1e1500 */
[----:B------:R-:W-:Y:S01]  /*4860*/  BAR.SYNC.DEFER_BLOCKING 0x0 ;  /* 0x0000000000007b1d */ /* 0x000fe20000010000 */
[----:B------:R-:W-:Y:S02]  /*4870*/  F2FP.F16.F32.PACK_AB R69, R69, R139 ;  /* 0x0000008b4545723e */ /* 0x000fe400000000ff */
[----:B------:R-:W-:Y:S02]  /*4880*/  F2FP.F16.F32.PACK_AB R70, R70, R138 ;  /* 0x0000008a4646723e */ /* 0x000fe400000000ff */
[----:B------:R-:W-:Y:S01]  /*4890*/  F2FP.F16.F32.PACK_AB R71, R71, R137 ;  /* 0x000000894747723e */ /* 0x000fe200000000ff */
[----:B------:R-:W-:-:S06]  /*48a0*/  FMUL R157, R157, 1.4426950216293334961 ;  /* 0x3fb8aa3b9d9d7820 */ /* 0x000fcc0000400000 */
[----:B------:R-:W0:Y:S01]  /*48b0*/  MUFU.EX2 R157, R157 ;  /* 0x0000009d009d7308 */ /* 0x000e220000000800 */
[----:B------:R-:W-:Y:S01]  /*48c0*/  FADD R9, -R12, R9 ;  /* 0x000000090c097221 */ /* 0x000fe20000000100 */
[----:B------:R-:W-:Y:S01]  /*48d0*/  FADD R3, -R2, R3 ;  /* 0x0000000302037221 */ /* 0x000fe20000000100 */
[----:B------:R-:W-:-:S03]  /*48e0*/  FADD R4, -R152, R4 ;  /* 0x0000000498047221 */ /* 0x000fc60000000100 */
[----:B------:R-:W-:Y:S01]  /*48f0*/  FMUL R3, R3, 1.4426950216293334961 ;  /* 0x3fb8aa3b03037820 */ /* 0x000fe20000400000 */
[----:B------:R-:W-:Y:S01]  /*4900*/  FMUL R4, R4, 1.4426950216293334961 ;  /* 0x3fb8aa3b04047820 */ /* 0x000fe20000400000 */
[C---:B0-----:R-:W-:Y:S02]  /*4910*/  FFMA R13, R157.reuse, R13, R242 ;  /* 0x0000000d9d0d7223 */ /* 0x041fe400000000f2 */
[----:B------:R-:W0:Y:S02]  /*4920*/  S2R R242, SR_CTAID.X ;  /* 0x0000000000f27919 */ /* 0x000e240000002500 */
[----:B------:R-:W1:Y:S08]  /*4930*/  MUFU.EX2 R3, R3 ;  /* 0x0000000300037308 */ /* 0x000e700000000800 */
[----:B------:R-:W-:Y:S01]  /*4940*/  MUFU.EX2 R4, R4 ;  /* 0x0000000400047308 */ /* 0x000fe20000000800 */
[C---:B------:R-:W-:Y:S01]  /*4950*/  FMUL R98, R157.reuse, R98 ;  /* 0x000000629d627220 */ /* 0x040fe20000400000 */
[C---:B------:R-:W-:Y:S01]  /*4960*/  FMUL R99, R157.reuse, R99 ;  /* 0x000000639d637220 */ /* 0x040fe20000400000 */
[----:B------:R-:W-:Y:S01]  /*4970*/  UIADD3 UR4, UP0, UR4, 0x10, URZ ;  /* 0x0000001004047890 */ /* 0x000fe2000ff1e03f */
[----:B------:R-:W-:Y:S01]  /*4980*/  FMUL R122, R157, R122 ;  /* 0x0000007a9d7a7220 */ /* 0x000fe20000400000 */
[----:B-1----:R-:W-:Y:S01]  /*4990*/  FMUL R132, R3, R132 ;  /* 0x0000008403847220 */ /* 0x002fe20000400000 */
[----:B-----5:R1:W-:Y:S04]  /*49a0*/  STS.U16 [R136+UR6+0x8000], R68 ;  /* 0x0080004488007988 */ /* 0x0203e80008000406 */
[----:B---3--:R-:W-:Y:S01]  /*49b0*/  STS.U16 [R136+UR6+0x8c00], R143 ;  /* 0x008c008f88007988 */ /* 0x008fe20008000406 */
[----:B-1----:R-:W-:-:S03]  /*49c0*/  F2FP.F16.F32.PACK_AB R68, R142, R141 ;  /* 0x0000008d8e44723e */ /* 0x002fc600000000ff */
[----:B------:R-:W-:Y:S04]  /*49d0*/  STS.U16 [R136+UR6+0x8200], R140 ;  /* 0x0082008c88007988 */ /* 0x000fe80008000406 */
[----:B------:R-:W-:Y:S04]  /*49e0*/  STS.U16 [R136+UR6+0x8e00], R149 ;  /* 0x008e009588007988 */ /* 0x000fe80008000406 */
[----:B------:R-:W-:Y:S04]  /*49f0*/  STS.U16 [R136+UR6+0x9000], R162 ;  /* 0x009000a288007988 */ /* 0x000fe80008000406 */
[----:B------:R-:W-:Y:S04]  /*4a00*/  STS.U16 [R136+UR6+0x8400], R147 ;  /* 0x0084009388007988 */ /* 0x000fe80008000406 */
[----:B------:R-:W-:Y:S04]  /*4a10*/  STS.U16 [R136+UR6+0x8800], R145 ;  /* 0x0088009188007988 */ /* 0x000fe80008000406 */
[----:B----4-:R-:W-:Y:S04]  /*4a20*/  STS.U16 [R136+UR6+0x8600], R146 ;  /* 0x0086009288007988 */ /* 0x010fe80008000406 */
[----:B------:R-:W-:Y:S04]  /*4a30*/  STS.U16 [R136+UR6+0x9600], R214 ;  /* 0x009600d688007988 */ /* 0x000fe80008000406 */
[----:B------:R-:W-:Y:S04]  /*4a40*/  STS.U16 [R136+UR6+0x8a00], R144 ;  /* 0x008a009088007988 */ /* 0x000fe80008000406 */
[----:B------:R-:W-:Y:S04]  /*4a50*/  STS.U16 [R136+UR6+0x9400], R191 ;  /* 0x009400bf88007988 */ /* 0x000fe80008000406 */
[----:B--2---:R-:W-:Y:S04]  /*4a60*/  STS.U16 [R136+UR6+0x9c00], R219 ;  /* 0x009c00db88007988 */ /* 0x004fe80008000406 */
        /* <DEDUP_REMOVED lines=20> */
[----:B------:R-:W-:Y:S01]  /*4bb0*/  STSM.16.M88.4 [R11+0xc000], R68 ;  /* 0x00c000440b007844 */ /* 0x000fe20000000200 */
[----:B------:R-:W-:Y:S01]  /*4bc0*/  BAR.SYNC.DEFER_BLOCKING 0x0 ;  /* 0x0000000000007b1d */ /* 0x000fe20000010000 */
[----:B-1----:R-:W-:-:S06]  /*4bd0*/  FMUL R158, R9, 1.4426950216293334961 ;  /* 0x3fb8aa3b099e7820 */ /* 0x002fcc0000400000 */
[----:B------:R-:W1:Y:S01]  /*4be0*/  MUFU.EX2 R158, R158 ;  /* 0x0000009e009e7308 */ /* 0x000e620000000800 */
[----:B------:R-:W-:Y:S04]  /*4bf0*/  LDSM.16.M88.4 R136, [R148+UR6+0xc000] ;  /* 0x00c000069488783b */ /* 0x000fe80008000200 */
[----:B------:R-:W2:Y:S04]  /*4c00*/  LDSM.16.M88.4 R68, [R10+0x8000] ;  /* 0x008000000a44783b */ /* 0x000ea80000000200 */
[----:B------:R-:W3:Y:S04]  /*4c10*/  LDSM.16.M88.4 R148, [R148+UR6+0xc200] ;  /* 0x00c200069494783b */ /* 0x000ee80008000200 */
[----:B------:R-:W-:Y:S04]  /*4c20*/  LDSM.16.M88.4 R144, [R10+0x9000] ;  /* 0x009000000a90783b */ /* 0x000fe80000000200 */
[----:B------:R-:W-:Y:S04]  /*4c30*/  LDSM.16.M88.4 R140, [R10+0xa000] ;  /* 0x00a000000a8c783b */ /* 0x000fe80000000200 */
[----:B------:R-:W4:Y:S01]  /*4c40*/  LDSM.16.M88.4 R8, [R10+0xb000] ;  /* 0x00b000000a08783b */ /* 0x000f220000000200 */
[----:B------:R-:W-:Y:S01]  /*4c50*/  FMUL R133, R3, R133 ;  /* 0x0000008503857220 */ /* 0x000fe20000400000 */
[C---:B-1----:R-:W-:Y:S01]  /*4c60*/  FMUL R134, R158.reuse, R134 ;  /* 0x000000869e867220 */ /* 0x042fe20000400000 */
[----:B------:R-:W-:Y:S01]  /*4c70*/  FMUL R135, R158, R135 ;  /* 0x000000879e877220 */ /* 0x000fe20000400000 */
[C---:B------:R-:W-:Y:S01]  /*4c80*/  FMUL R96, R4.reuse, R96 ;  /* 0x0000006004607220 */ /* 0x040fe20000400000 */
[----:B------:R-:W-:Y:S01]  /*4c90*/  FMUL R97, R4, R97 ;  /* 0x0000006104617220 */ /* 0x000fe20000400000 */
[----:B0-----:R-:W-:-:S02]  /*4ca0*/  IMAD.SHL.U32 R242, R242, 0x20, RZ ;  /* 0x00000020f2f27824 */ /* 0x001fc400078e00ff */
[C---:B------:R-:W-:Y:S01]  /*4cb0*/  FMUL R88, R3.reuse, R88 ;  /* 0x0000005803587220 */ /* 0x040fe20000400000 */
[----:B------:R-:W-:Y:S01]  /*4cc0*/  FMUL R89, R3, R89 ;  /* 0x0000005903597220 */ /* 0x000fe20000400000 */
[C---:B------:R-:W-:Y:S01]  /*4cd0*/  FMUL R90, R158.reuse, R90 ;  /* 0x0000005a9e5a7220 */ /* 0x040fe20000400000 */
[----:B------:R-:W-:Y:S01]  /*4ce0*/  FMUL R91, R158, R91 ;  /* 0x0000005b9e5b7220 */ /* 0x000fe20000400000 */
[C---:B------:R-:W-:Y:S01]  /*4cf0*/  FMUL R120, R4.reuse, R120 ;  /* 0x0000007804787220 */ /* 0x040fe20000400000 */
[----:B------:R-:W-:Y:S01]  /*4d00*/  FMUL R121, R4, R121 ;  /* 0x0000007904797220 */ /* 0x000fe20000400000 */
[----:B------:R-:W-:Y:S01]  /*4d10*/  FMUL R123, R157, R123 ;  /* 0x0000007b9d7b7220 */ /* 0x000fe20000400000 */
[----:B------:R-:W-:Y:S01]  /*4d20*/  UIADD3.X UR5, URZ, UR5, URZ, UP0, !UPT ;  /* 0x000000053f057290 */ /* 0x000fe200087fe43f */
[----:B------:R-:W-:Y:S01]  /*4d30*/  VIADD R242, R242, 0x20 ;  /* 0x00000020f2f27836 */ /* 0x000fe20000000000 */
[-C--:B--2---:R-:W-:Y:S06]  /*4d40*/  HMMA.16816.F32 R132, R136, R68.reuse, R132 ;  /* 0x000000448884723c */ /* 0x084fec0000001884 */
[----:B---3--:R-:W-:Y:S01]  /*4d50*/  HMMA.16816.F32 R96, R148, R68, R96 ;  /* 0x000000449460723c */ /* 0x008fe20000001860 */
[----:B------:R-:W0:Y:S01]  /*4d60*/  LDC R69, c[0x0][0x264] ;  /* 0x00009900ff457b82 */ /* 0x000e220000000800 */
[----:B------:R-:W-:-:S07]  /*4d70*/  ISETP.LE.U32.AND P2, PT, R242, UR4, PT ;  /* 0x00000004f2007c0c */ /* 0x000fce000bf43070 */
[----:B------:R-:W1:Y:S01]  /*4d80*/  LDC R68, c[0x0][0x254] ;  /* 0x00009500ff447b82 */ /* 0x000e620000000800 */
[-C--:B----4-:R-:W-:Y:S06]  /*4d90*/  HMMA.16816.F32 R88, R136, R8.reuse, R88 ;  /* 0x000000088858723c */ /* 0x090fec0000001858 */
[----:B------:R-:W-:Y:S07]  /*4da0*/  HMMA.16816.F32 R120, R148, R8, R120 ;  /* 0x000000089478723c */ /* 0x000fee0000001878 */
[----:B------:R-:W-:-:S04]  /*4db0*/  MOV R8, UR5 ;  /* 0x0000000500087c02 */ /* 0x000fc80008000f00 */
[----:B------:R-:W-:Y:S01]  /*4dc0*/  ISETP.GE.U32.AND.EX P2, PT, R8, RZ, PT, P2 ;  /* 0x000000ff0800720c */ /* 0x000fe20003f46120 */
[C---:B------:R-:W-:Y:S01]  /*4dd0*/  FMUL R76, R3.reuse, R76 ;  /* 0x0000004c034c7220 */ /* 0x040fe20000400000 */
        /* <DEDUP_REMOVED lines=20> */
[----:B------:R-:W-:Y:S01]  /*4f20*/  FMUL R93, R3, R93 ;  /* 0x0000005d035d7220 */ /* 0x000fe20000400000 */
[C---:B------:R-:W-:Y:S01]  /*4f30*/  FMUL R94, R158.reuse, R94 ;  /* 0x0000005e9e5e7220 */ /* 0x040fe20000400000 */
[----:B------:R-:W-:Y:S01]  /*4f40*/  FMUL R95, R158, R95 ;  /* 0x0000005f9e5f7220 */ /* 0x000fe20000400000 */
        /* <DEDUP_REMOVED lines=23> */
[C---:B------:R-:W-:Y:S01]  /*50c0*/  FMUL R125, R4.reuse, R125 ;  /* 0x0000007d047d7220 */ /* 0x040fe20000400000 */
[----:B------:R-:W-:Y:S01]  /*50d0*/  HMMA.16816.F32 R76, R136, R70, R76 ;  /* 0x00000046884c723c */ /* 0x000fe2000000184c */
[----:B------:R-:W-:Y:S01]  /*50e0*/  FFMA R178, R4, R178, R154 ;  /* 0x000000b204b27223 */ /* 0x000fe2000000009a */
[----:B------:R-:W-:Y:S01]  /*50f0*/  FFMA R180, R3, R180, R156 ;  /* 0x000000b403b47223 */ /* 0x000fe2000000009c */
[----:B------:R-:W-:-:S03]  /*5100*/  FFMA R179, R158, R179, R155 ;  /* 0x000000b39eb37223 */ /* 0x000fc6000000009b */
[----:B------:R-:W-:Y:S01]  /*5110*/  HMMA.16816.F32 R72, R136, R144, R72 ;  /* 0x000000908848723c */ /* 0x000fe20000001848 */
[----:B0-----:R-:W-:Y:S01]  /*5120*/  IMAD R0, R69, 0x10, R0 ;  /* 0x0000001045007824 */ /* 0x001fe200078e0200 */
[----:B------:R-:W-:Y:S01]  /*5130*/  MOV R9, R12 ;  /* 0x0000000c00097202 */ /* 0x000fe20000000f00 */
[----:B-1----:R-:W-:-:S03]  /*5140*/  IMAD R5, R68, 0x10, R5 ;  /* 0x0000001044057824 */ /* 0x002fc600078e0205 */
[----:B------:R-:W-:Y:S01]  /*5150*/  HMMA.16816.F32 R80, R136, R146, R80 ;  /* 0x000000928850723c */ /* 0x000fe20000001850 */
[----:B------:R-:W-:Y:S02]  /*5160*/  IMAD.MOV.U32 R3, RZ, RZ, R2 ;  /* 0x000000ffff037224 */ /* 0x000fe400078e0002 */
[----:B------:R-:W-:-:S03]  /*5170*/  IMAD.MOV.U32 R4, RZ, RZ, R152 ;  /* 0x000000ffff047224 */ /* 0x000fc600078e0098 */
[----:B------:R-:W-:Y:S01]  /*5180*/  HMMA.16816.F32 R84, R136, R140, R84 ;  /* 0x0000008c8854723c */ /* 0x000fe20000001854 */
[----:B------:R-:W-:-:S05]  /*5190*/  IMAD.MOV.U32 R8, RZ, RZ, R153 ;  /* 0x000000ffff087224 */ /* 0x000fca00078e0099 */
[C---:B------:R-:W-:Y:S06]  /*51a0*/  HMMA.16816.F32 R128, R136.reuse, R142, R128 ;  /* 0x0000008e8880723c */ /* 0x040fec0000001880 */
[----:B------:R-:W-:Y:S06]  /*51b0*/  HMMA.16816.F32 R92, R136, R10, R92 ;  /* 0x0000000a885c723c */ /* 0x000fec000000185c */
[C---:B------:R-:W-:Y:S06]  /*51c0*/  HMMA.16816.F32 R100, R148.reuse, R70, R100 ;  /* 0x000000469464723c */ /* 0x040fec0000001864 */
[C---:B------:R-:W-:Y:S06]  /*51d0*/  HMMA.16816.F32 R104, R148.reuse, R144, R104 ;  /* 0x000000909468723c */ /* 0x040fec0000001868 */
[C---:B------:R-:W-:Y:S06]  /*51e0*/  HMMA.16816.F32 R108, R148.reuse, R146, R108 ;  /* 0x00000092946c723c */ /* 0x040fec000000186c */
[C---:B------:R-:W-:Y:S06]  /*51f0*/  HMMA.16816.F32 R112, R148.reuse, R140, R112 ;  /* 0x0000008c9470723c */ /* 0x040fec0000001870 */
[C---:B------:R-:W-:Y:S06]  /*5200*/  HMMA.16816.F32 R116, R148.reuse, R142, R116 ;  /* 0x0000008e9474723c */ /* 0x040fec0000001874 */
[----:B------:R-:W-:Y:S01]  /*5210*/  HMMA.16816.F32 R124, R148, R10, R124 ;  /* 0x0000000a947c723c */ /* 0x000fe2000000187c */
[----:B------:R-:W-:-:S08]  /*5220*/  NOP ;  /* 0x0000000000007918 */ /* 0x000fd00000000000 */
[----:B------:R-:W-:-:S15]  /*5230*/  @!P2 BRA `(.L_x_1) ;  /* 0xffffffd40044a947 */ /* 0x000fde000383ffff */
.L_x_0:
[----:B------:R-:W0:Y:S01]  /*5240*/  S2R R14, SR_TID.X ;  /* 0x00000000000e7919 */ /* 0x000e220000002100 */
[----:B------:R-:W1:Y:S01]  /*5250*/  LDC R30, c[0x0][0x278] ;  /* 0x00009e00ff1e7b82 */ /* 0x000e620000000800 */
[----:B------:R-:W-:Y:S02]  /*5260*/  IMAD.MOV.U32 R8, RZ, RZ, R13 ;  /* 0x000000ffff087224 */ /* 0x000fe400078e000d */
[C---:B------:R-:W-:Y:S01]  /*5270*/  FMUL R34, R179.reuse, 8388608 ;  /* 0x4b000000b3227820 */ /* 0x040fe20000400000 */
[----:B------:R-:W-:Y:S01]  /*5280*/  FMUL R36, R178, 8388608 ;  /* 0x4b000000b2247820 */ /* 0x000fe20000400000 */
[----:B------:R-:W-:Y:S01]  /*5290*/  FSETP.GEU.AND P3, PT, R179, 1.175494350822287508e-38, PT ;  /* 0x00800000b300780b */ /* 0x000fe20003f6e000 */
[----:B------:R-:W-:Y:S01]  /*52a0*/  FMUL R32, R180, 8388608 ;  /* 0x4b000000b4207820 */ /* 0x000fe20000400000 */
[----:B------:R-:W-:Y:S01]  /*52b0*/  FSETP.GEU.AND P4, PT, R178, 1.175494350822287508e-38, PT ;  /* 0x00800000b200780b */ /* 0x000fe20003f8e000 */
[----:B------:R-:W-:Y:S01]  /*52c0*/  FMUL R13, R8, 8388608 ;  /* 0x4b000000080d7820 */ /* 0x000fe20000400000 */
[----:B------:R-:W-:Y:S01]  /*52d0*/  FSETP.GEU.AND P2, PT, R180, 1.175494350822287508e-38, PT ;  /* 0x00800000b400780b */ /* 0x000fe20003f4e000 */
[----:B--2---:R-:W-:Y:S01]  /*52e0*/  IMAD.MOV.U32 R19, RZ, RZ, R121 ;  /* 0x000000ffff137224 */ /* 0x004fe200078e0079 */
[----:B------:R-:W-:Y:S01]  /*52f0*/  FSETP.GT.AND P1, PT, |R8|, 8.50705917302346158658e+37, PT ;  /* 0x7e8000000800780b */ /* 0x000fe20003f24200 */
[----:B------:R-:W-:Y:S01]  /*5300*/  IMAD.MOV.U32 R139, RZ, RZ, R74 ;  /* 0x000000ffff8b7224 */ /* 0x000fe200078e004a */
[----:B------:R-:W-:Y:S01]  /*5310*/  FSEL R34, R34, R179, !P3 ;  /* 0x000000b322227208 */ /* 0x000fe20005800000 */
[----:B------:R-:W-:Y:S01]  /*5320*/  IMAD.MOV.U32 R23, RZ, RZ, R95 ;  /* 0x000000ffff177224 */ /* 0x000fe200078e005f */
[----:B------:R-:W-:Y:S01]  /*5330*/  FSEL R36, R36, R178, !P4 ;  /* 0x000000b224247208 */ /* 0x000fe20006000000 */
[----:B------:R-:W-:Y:S01]  /*5340*/  IMAD.MOV.U32 R145, RZ, RZ, R135 ;  /* 0x000000ffff917224 */ /* 0x000fe200078e0087 */
[----:B------:R-:W-:Y:S01]  /*5350*/  FSEL R40, RZ, -23, P3 ;  /* 0xc1b80000ff287808 */ /* 0x000fe20001800000 */
[----:B------:R-:W-:Y:S01]  /*5360*/  IMAD.MOV.U32 R147, RZ, RZ, R134 ;  /* 0x000000ffff937224 */ /* 0x000fe200078e0086 */
[----:B------:R-:W-:Y:S01]  /*5370*/  FSEL R32, R32, R180, !P2 ;  /* 0x000000b420207208 */ /* 0x000fe20005000000 */
[----:B------:R-:W-:Y:S01]  /*5380*/  IMAD.MOV.U32 R143, RZ, RZ, R78 ;  /* 0x000000ffff8f7224 */ /* 0x000fe200078e004e */
[----:B------:R-:W-:Y:S01]  /*5390*/  FSETP.GEU.AND P3, PT, |R8|, 1.175494350822287508e-38, PT ;  /* 0x008000000800780b */ /* 0x000fe20003f6e200 */
[----:B------:R-:W-:Y:S01]  /*53a0*/  IMAD.MOV.U32 R141, RZ, RZ, R79 ;  /* 0x000000ffff8d7224 */ /* 0x000fe200078e004f */
[----:B------:R-:W-:Y:S01]  /*53b0*/  IADD3 R45, R36, -0x3f3504f3, RZ ;  /* 0xc0cafb0d242d7810 */ /* 0x000fe20007ffe0ff */
[----:B------:R-:W-:Y:S01]  /*53c0*/  @P1 FMUL R127, R127, 0.25 ;  /* 0x3e8000007f7f1820 */ /* 0x000fe20000400000 */
[----:B------:R-:W-:Y:S01]  /*53d0*/  FSETP.GEU.AND P5, PT, R8, 1.175494350822287508e-38, PT ;  /* 0x008000000800780b */ /* 0x000fe20003fae000 */
[----:B------:R-:W-:Y:S01]  /*53e0*/  @P1 FMUL R126, R126, 0.25 ;  /* 0x3e8000007e7e1820 */ /* 0x000fe20000400000 */
[----:B------:R-:W-:Y:S01]  /*53f0*/  LOP3.LUT R45, R45, 0xff800000, RZ, 0xc0, !PT ;  /* 0xff8000002d2d7812 */ /* 0x000fe200078ec0ff */
[----:B------:R-:W-:Y:S01]  /*5400*/  @P1 FMUL R123, R123, 0.25 ;  /* 0x3e8000007b7b1820 */ /* 0x000fe20000400000 */
[----:B------:R-:W-:Y:S01]  /*5410*/  FSEL R13, R13, R8, !P5 ;  /* 0x000000080d0d7208 */ /* 0x000fe20006800000 */
[----:B------:R-:W-:Y:S01]  /*5420*/  @P1 FMUL R8, R8, 0.25 ;  /* 0x3e80000008081820 */ /* 0x000fe20000400000 */
[----:B------:R-:W-:Y:S01]  /*5430*/  FSEL R41, RZ, -23, P4 ;  /* 0xc1b80000ff297808 */ /* 0x000fe20002000000 */
[C---:B0-----:R-:W-:Y:S01]  /*5440*/  IMAD.SHL.U32 R0, R14.reuse, 0x1000, RZ ;  /* 0x000010000e007824 */ /* 0x041fe200078e00ff */
[----:B------:R-:W-:Y:S01]  /*5450*/  SHF.R.U32.HI R15, RZ, 0x5, R14 ;  /* 0x00000005ff0f7819 */ /* 0x000fe2000001160e */
[C---:B------:R-:W-:Y:S01]  /*5460*/  IMAD.SHL.U32 R6, R14.reuse, 0x20, RZ ;  /* 0x000000200e067824 */ /* 0x040fe200078e00ff */
[----:B------:R-:W-:Y:S01]  /*5470*/  LOP3.LUT R3, R14, 0xc0, RZ, 0xc0, !PT ;  /* 0x000000c00e037812 */ /* 0x000fe200078ec0ff */
[----:B------:R-:W-:Y:S01]  /*5480*/  @!P3 FMUL R8, R8, 16777216 ;  /* 0x4b8000000808b820 */ /* 0x000fe20000400000 */
[----:B------:R-:W-:Y:S01]  /*5490*/  SGXT.U32 R15, R15, 0x3 ;  /* 0x000000030f0f781a */ /* 0x000fe20000000000 */
[----:B------:R-:W-:Y:S01]  /*54a0*/  @P1 FMUL R122, R122, 0.25 ;  /* 0x3e8000007a7a1820 */ /* 0x000fe20000400000 */
[----:B------:R-:W-:Y:S01]  /*54b0*/  SHF.L.U32 R7, R14, 0x4, RZ ;  /* 0x000000040e077819 */ /* 0x000fe200000006ff */
[----:B------:R-:W-:Y:S01]  /*54c0*/  @P1 FMUL R119, R119, 0.25 ;  /* 0x3e80000077771820 */ /* 0x000fe20000400000 */
[----:B------:R-:W-:Y:S01]  /*54d0*/  LOP3.LUT R0, R0, 0x6000, RZ, 0xc0, !PT ;  /* 0x0000600000007812 */ /* 0x000fe200078ec0ff */
[----:B-1----:R-:W-:Y:S01]  /*54e0*/  IMAD R15, R15, R30, RZ ;  /* 0x0000001e0f0f7224 */ /* 0x002fe200078e02ff */
[----:B------:R-:W-:Y:S01]  /*54f0*/  SHF.R.U32.HI R3, RZ, 0x1, R3 ;  /* 0x00000001ff037819 */ /* 0x000fe20000011603 */
[----:B------:R-:W-:Y:S01]  /*5500*/  @P1 FMUL R118, R118, 0.25 ;  /* 0x3e80000076761820 */ /* 0x000fe20000400000 */
[----:B------:R-:W-:Y:S01]  /*5510*/  LOP3.LUT R0, R0, 0x3f0, R7, 0xf8, !PT ;  /* 0x000003f000007812 */ /* 0x000fe200078ef807 */
[----:B------:R-:W-:Y:S01]  /*5520*/  IMAD R28, R30, 0x8, R15 ;  /* 0x000000081e1c7824 */ /* 0x000fe200078e020f */
[----:B------:R-:W-:Y:S01]  /*5530*/  LOP3.LUT R4, R14, 0xff, RZ, 0xc0, !PT ;  /* 0x000000ff0e047812 */ /* 0x000fe200078ec0ff */
[----:B------:R-:W-:Y:S01]  /*5540*/  @P1 FMUL R115, R115, 0.25 ;  /* 0x3e80000073731820 */ /* 0x000fe20000400000 */
[----:B------:R-:W-:Y:S01]  /*5550*/  LOP3.LUT R0, R0, R3, RZ, 0x3c, !PT ;  /* 0x0000000300007212 */ /* 0x000fe200078e3cff */
[----:B------:R-:W-:Y:S01]  /*5560*/  IMAD R29, R30, 0x8, R28 ;  /* 0x000000081e1d7824 */ /* 0x000fe200078e021c */
[----:B------:R-:W-:Y:S01]  /*5570*/  LOP3.LUT R3, R14, 0x1c, RZ, 0xc0, !PT ;  /* 0x0000001c0e037812 */ /* 0x000fe200078ec0ff */
[----:B------:R-:W-:Y:S01]  /*5580*/  @P1 FMUL R114, R114, 0.25 ;  /* 0x3e80000072721820 */ /* 0x000fe20000400000 */
[----:B------:R-:W-:Y:S01]  /*5590*/  LOP3.LUT R14, R14, 0x18, RZ, 0xc0, !PT ;  /* 0x000000180e0e7812 */ /* 0x000fe200078ec0ff */
[C---:B------:R-:W-:Y:S01]  /*55a0*/  IMAD R31, R30.reuse, 0x8, R29 ;  /* 0x000000081e1f7824 */ /* 0x040fe200078e021d */
[----:B------:R-:W-:Y:S01]  /*55b0*/  LOP3.LUT R7, R7, 0x70, RZ, 0xc0, !PT ;  /* 0x0000007007077812 */ /* 0x000fe200078ec0ff */
[----:B------:R-:W-:Y:S01]  /*55c0*/  IMAD.SHL.U32 R3, R3, 0x4, RZ ;  /* 0x0000000403037824 */ /* 0x000fe200078e00ff */
[----:B------:R-:W-:Y:S01]  /*55d0*/  FSEL R38, RZ, -23, P2 ;  /* 0xc1b80000ff267808 */ /* 0x000fe20001000000 */
[----:B------:R-:W-:-:S02]  /*55e0*/  IMAD R33, R30, 0x8, R31 ;  /* 0x000000081e217824 */ /* 0x000fc400078e021f */
[----:B------:R-:W-:Y:S01]  /*55f0*/  @P1 FMUL R111, R111, 0.25 ;  /* 0x3e8000006f6f1820 */ /* 0x000fe20000400000 */
[----:B------:R-:W-:Y:S01]  /*5600*/  VIADD R7, R7, UR6 ;  /* 0x0000000607077c36 */ /* 0x000fe20008000000 */
[----:B------:R-:W-:Y:S01]  /*5610*/  LOP3.LUT R43, R3, 0x1c60, R6, 0x78, !PT ;  /* 0x00001c60032b7812 */ /* 0x000fe200078e7806 */
[----:B------:R-:W-:Y:S01]  /*5620*/  IMAD R35, R30, 0x8, R33 ;  /* 0x000000081e237824 */ /* 0x000fe200078e0221 */
[----:B------:R-:W-:Y:S01]  /*5630*/  LEA R6, R14, UR6, 0xa ;  /* 0x000000060e067c11 */ /* 0x000fe2000f8e50ff */
[----:B------:R-:W-:Y:S01]  /*5640*/  @P1 FMUL R110, R110, 0.25 ;  /* 0x3e8000006e6e1820 */ /* 0x000fe20000400000 */
[----:B------:R-:W-:Y:S01]  /*5650*/  LEA.HI R14, R14, R7, RZ, 0x1f ;  /* 0x000000070e0e7211 */ /* 0x000fe200078ff8ff */
[----:B------:R-:W-:Y:S02]  /*5660*/  IMAD R37, R30, 0x8, R35 ;  /* 0x000000081e257824 */ /* 0x000fe400078e0223 */
[----:B------:R-:W-:Y:S01]  /*5670*/  @P1 FMUL R107, R107, 0.25 ;  /* 0x3e8000006b6b1820 */ /* 0x000fe20000400000 */
[----:B------:R-:W-:-:S02]  /*5680*/  IMAD.IADD R43, R43, 0x1, R6 ;  /* 0x000000012b2b7824 */ /* 0x000fc400078e0206 */
[----:B------:R-:W-:Y:S01]  /*5690*/  @P1 FMUL R106, R106, 0.25 ;  /* 0x3e8000006a6a1820 */ /* 0x000fe20000400000 */
[----:B------:R-:W-:Y:S02]  /*56a0*/  VIADD R6, R32, 0xc0cafb0d ;  /* 0xc0cafb0d20067836 */ /* 0x000fe40000000000 */
[----:B------:R-:W-:Y:S01]  /*56b0*/  @P1 FMUL R103, R103, 0.25 ;  /* 0x3e80000067671820 */ /* 0x000fe20000400000 */
[----:B------:R-:W-:Y:S02]  /*56c0*/  IMAD R39, R30, 0x8, R37 ;  /* 0x000000081e277824 */ /* 0x000fe400078e0225 */
[----:B------:R-:W-:Y:S01]  /*56d0*/  @P1 FMUL R102, R102, 0.25 ;  /* 0x3e80000066661820 */ /* 0x000fe20000400000 */
[----:B------:R-:W-:Y:S01]  /*56e0*/  @P1 FMUL R99, R99, 0.25 ;  /* 0x3e80000063631820 */ /* 0x000fe20000400000 */
[----:B------:R-:W-:Y:S01]  /*56f0*/  LOP3.LUT R7, R6, 0xff800000, RZ, 0xc0, !PT ;  /* 0xff80000006077812 */ /* 0x000fe200078ec0ff */
[----:B------:R-:W-:Y:S01]  /*5700*/  @P1 FMUL R98, R98, 0.25 ;  /* 0x3e80000062621820 */ /* 0x000fe20000400000 */
[----:B------:R-:W-:Y:S01]  /*5710*/  LEA R55, R30, R39, 0x3 ;  /* 0x000000271e377211 */ /* 0x000fe200078e18ff */
[----:B------:R-:W-:Y:S01]  /*5720*/  @!P3 FMUL R127, R127, 16777216 ;  /* 0x4b8000007f7fb820 */ /* 0x000fe20000400000 */
[----:B------:R-:W-:Y:S01]  /*5730*/  I2FP.F32.S32 R6, R45 ;  /* 0x0000002d00067245 */ /* 0x000fe20000201400 */
[----:B------:R-:W-:Y:S01]  /*5740*/  @!P3 FMUL R126, R126, 16777216 ;  /* 0x4b8000007e7eb820 */ /* 0x000fe20000400000 */
[----:B------:R-:W-:Y:S01]  /*5750*/  FSETP.GT.AND P2, PT, |R178|, 8.50705917302346158658e+37, PT ;  /* 0x7e800000b200780b */ /* 0x000fe20003f44200 */
[----:B------:R-:W-:-:S02]  /*5760*/  IMAD R57, R30, 0x8, R55 ;  /* 0x000000081e397824 */ /* 0x000fc400078e0237 */
[----:B------:R-:W-:Y:S01]  /*5770*/  @!P3 FMUL R123, R123, 16777216 ;  /* 0x4b8000007b7bb820 */ /* 0x000fe20000400000 */
[----:B------:R-:W-:Y:S01]  /*5780*/  FFMA.FTZ R41, R6, 1.1920928955078125e-07, R41 ;  /* 0x3400000006297823 */ /* 0x000fe20000010029 */
[----:B------:R-:W-:Y:S01]  /*5790*/  @!P3 FMUL R122, R122, 16777216 ;  /* 0x4b8000007a7ab820 */ /* 0x000fe20000400000 */
[----:B------:R-:W0:Y:S01]  /*57a0*/  MUFU.RCP R6, R8 ;  /* 0x0000000800067308 */ /* 0x000e220000001000 */
[----:B------:R-:W-:Y:S01]  /*57b0*/  @!P3 FMUL R119, R119, 16777216 ;  /* 0x4b8000007777b820 */ /* 0x000fe20000400000 */
        /* <DEDUP_REMOVED lines=11> */
[----:B------:R-:W-:Y:S01]  /*5870*/  FSETP.GEU.AND P3, PT, |R178|, 1.175494350822287508e-38, PT ;  /* 0x00800000b200780b */ /* 0x000fe20003f6e200 */
[----:B------:R-:W-:Y:S01]  /*5880*/  IMAD R59, R30, 0x8, R57 ;  /* 0x000000081e3b7824 */ /* 0x000fe200078e0239 */
[----:B------:R-:W-:Y:S01]  /*5890*/  MOV R21, R109 ;  /* 0x0000006d00157202 */ /* 0x000fe20000000f00 */
[----:B------:R-:W-:Y:S01]  /*58a0*/  @P2 FMUL R178, R178, 0.25 ;  /* 0x3e800000b2b22820 */ /* 0x000fe20000400000 */
[----:B------:R-:W-:Y:S01]  /*58b0*/  IMAD.MOV.U32 R109, RZ, RZ, R113 ;  /* 0x000000ffff6d7224 */ /* 0x000fe200078e0071 */
[----:B------:R-:W-:Y:S01]  /*58c0*/  FSETP.GT.AND P1, PT, |R179|, 8.50705917302346158658e+37, PT ;  /* 0x7e800000b300780b */ /* 0x000fe20003f24200 */
[----:B------:R-:W-:-:S02]  /*58d0*/  IMAD R61, R30, 0x8, R59 ;  /* 0x000000081e3d7824 */ /* 0x000fc400078e023b */
[----:B------:R-:W-:Y:S01]  /*58e0*/  @P2 FMUL R125, R125, 0.25 ;  /* 0x3e8000007d7d2820 */ /* 0x000fe20000400000 */
[----:B------:R-:W-:Y:S01]  /*58f0*/  @P2 FMUL R124, R124, 0.25 ;  /* 0x3e8000007c7c2820 */ /* 0x000fe20000400000 */
[----:B------:R-:W-:Y:S01]  /*5900*/  @P2 FMUL R19, R19, 0.25 ;  /* 0x3e80000013132820 */ /* 0x000fe20000400000 */
[----:B------:R-:W-:Y:S02]  /*5910*/  IMAD R63, R30, 0x8, R61 ;  /* 0x000000081e3f7824 */ /* 0x000fe400078e023d */
[----:B------:R-:W-:Y:S01]  /*5920*/  @P2 FMUL R120, R120, 0.25 ;  /* 0x3e80000078782820 */ /* 0x000fe20000400000 */
[----:B------:R-:W-:Y:S01]  /*5930*/  @P2 FMUL R117, R117, 0.25 ;  /* 0x3e80000075752820 */ /* 0x000fe20000400000 */
[----:B------:R-:W-:Y:S01]  /*5940*/  @!P3 FMUL R178, R178, 16777216 ;  /* 0x4b800000b2b2b820 */ /* 0x000fe20000400000 */
[----:B------:R-:W-:Y:S02]  /*5950*/  IMAD R65, R30, 0x8, R63 ;  /* 0x000000081e417824 */ /* 0x000fe400078e023f */
[----:B------:R-:W-:Y:S01]  /*5960*/  @P2 FMUL R116, R116, 0.25 ;  /* 0x3e80000074742820 */ /* 0x000fe20000400000 */
        /* <DEDUP_REMOVED lines=10> */
[C---:B0-----:R-:W-:Y:S01]  /*5a10*/  FMUL R53, R6.reuse, R119 ;  /* 0x0000007706357220 */ /* 0x041fe20000400000 */
        /* <DEDUP_REMOVED lines=15> */
[----:B------:R-:W-:Y:S01]  /*5b10*/  MOV R5, R77 ;  /* 0x0000004d00057202 */ /* 0x000fe20000000f00 */
[----:B------:R-:W0:Y:S01]  /*5b20*/  MUFU.RCP R6, R178 ;  /* 0x000000b200067308 */ /* 0x000e220000001000 */
[----:B------:R-:W-:Y:S01]  /*5b30*/  LEA R69, R30, R65, 0x3 ;  /* 0x000000411e457211 */ /* 0x000fe200078e18ff */
        /* <DEDUP_REMOVED lines=16> */
[----:B------:R-:W-:Y:S01]  /*5c40*/  IMAD.MOV.U32 R137, RZ, RZ, R75 ;  /* 0x000000ffff897224 */ /* 0x000fe200078e004b */
[----:B------:R-:W-:Y:S01]  /*5c50*/  FSETP.GEU.AND P3, PT, |R179|, 1.175494350822287508e-38, PT ;  /* 0x00800000b300780b */ /* 0x000fe20003f6e200 */
[----:B------:R-:W-:Y:S01]  /*5c60*/  IMAD.MOV.U32 R135, RZ, RZ, R82 ;  /* 0x000000ffff877224 */ /* 0x000fe200078e0052 */
[----:B------:R-:W-:Y:S01]  /*5c70*/  ISETP.GE.U32.AND P0, PT, R4, 0x20, PT ;  /* 0x000000200400780c */ /* 0x000fe20003f06070 */
[----:B------:R-:W-:Y:S01]  /*5c80*/  IMAD.MOV.U32 R77, RZ, RZ, R86 ;  /* 0x000000ffff4d7224 */ /* 0x000fe200078e0056 */
[----:B------:R-:W-:Y:S01]  /*5c90*/  FSETP.GT.AND P2, PT, |R180|, 8.50705917302346158658e+37, PT ;  /* 0x7e800000b400780b */ /* 0x000fe20003f44200 */
[----:B------:R-:W-:Y:S01]  /*5ca0*/  @P1 FMUL R23, R23, 0.25 ;  /* 0x3e80000017171820 */ /* 0x000fe20000400000 */
[----:B------:R-:W-:Y:S01]  /*5cb0*/  MOV R4, R73 ;  /* 0x0000004900047202 */ /* 0x000fe20000000f00 */
[----:B------:R-:W-:Y:S01]  /*5cc0*/  @P1 FMUL R94, R94, 0.25 ;  /* 0x3e8000005e5e1820 */ /* 0x000fe20000400000 */
[----:B------:R-:W-:Y:S01]  /*5cd0*/  LEA R73, R30, R69, 0x3 ;  /* 0x000000451e497211 */ /* 0x000fe200078e18ff */
        /* <DEDUP_REMOVED lines=15> */
[----:B------:R-:W-:Y:S01]  /*5dd0*/  FSETP.GEU.AND P1, PT, |R180|, 1.175494350822287508e-38, PT ;  /* 0x00800000b400780b */ /* 0x000fe20003f2e200 */
[----:B------:R-:W-:-:S02]  /*5de0*/  IMAD R67, R30, 0x8, R73 ;  /* 0x000000081e437824 */ /* 0x000fc400078e0249 */
[----:B------:R-:W-:Y:S01]  /*5df0*/  @!P3 FMUL R179, R179, 16777216 ;  /* 0x4b800000b3b3b820 */ /* 0x000fe20000400000 */
[----:B------:R-:W-:Y:S01]  /*5e00*/  @P2 FMUL R180, R180, 0.25 ;  /* 0x3e800000b4b42820 */ /* 0x000fe20000400000 */
[C---:B0-----:R-:W-:Y:S01]  /*5e10*/  FMUL R56, R6.reuse, R117 ;  /* 0x0000007506387220 */ /* 0x041fe20000400000 */
[----:B------:R-:W-:Y:S01]  /*5e20*/  FMUL R111, R6, R105 ;  /* 0x00000069066f7220 */ /* 0x000fe20000400000 */
[----:B------:R-:W-:Y:S01]  /*5e30*/  LEA R71, R30, R67, 0x3 ;  /* 0x000000431e477211 */ /* 0x000fe200078e18ff */
[C---:B------:R-:W-:Y:S01]  /*5e40*/  FMUL R25, R6.reuse, R125 ;  /* 0x0000007d06197220 */ /* 0x040fe20000400000 */
[----:B------:R-:W-:Y:S01]  /*5e50*/  I2FP.F32.S32 R9, R7 ;  /* 0x0000000700097245 */ /* 0x000fe20000201400 */
        /* <DEDUP_REMOVED lines=13> */
[----:B------:R-:W-:Y:S01]  /*5f30*/  IMAD R75, R30, 0x8, R71 ;  /* 0x000000081e4b7824 */ /* 0x000fe200078e0247 */
[----:B------:R-:W0:Y:S01]  /*5f40*/  MUFU.RCP R6, R179 ;  /* 0x000000b300067308 */ /* 0x000e220000001000 */
[----:B------:R-:W-:Y:S01]  /*5f50*/  @!P1 FMUL R180, R180, 16777216 ;  /* 0x4b800000b4b49820 */ /* 0x000fe20000400000 */
[----:B------:R-:W-:Y:S01]  /*5f60*/  MOV R20, R85 ;  /* 0x0000005500147202 */ /* 0x000fe20000000f00 */
[----:B------:R-:W-:Y:S01]  /*5f70*/  FFMA.FTZ R38, R9, 1.1920928955078125e-07, R38 ;  /* 0x3400000009267823 */ /* 0x000fe20000010026 */
[----:B------:R-:W-:Y:S01]  /*5f80*/  IMAD R85, R30, 0x8, R75 ;  /* 0x000000081e557824 */ /* 0x000fe200078e024b */
[----:B------:R-:W-:Y:S01]  /*5f90*/  MOV R136, R81 ;  /* 0x0000005100887202 */ /* 0x000fe20000000f00 */
[----:B------:R-:W-:-:S02]  /*5fa0*/  VIADD R44, R13, 0xc0cafb0d ;  /* 0xc0cafb0d0d2c7836 */ /* 0x000fc40000000000 */
[----:B------:R-:W-:Y:S01]  /*5fb0*/  @!P3 FMUL R91, R91, 16777216 ;  /* 0x4b8000005b5bb820 */ /* 0x000fe20000400000 */
[----:B------:R-:W1:Y:S01]  /*5fc0*/  MUFU.RCP R9, R180 ;  /* 0x000000b400097308 */ /* 0x000e620000001000 */
[----:B------:R-:W-:Y:S01]  /*5fd0*/  LEA R81, R30, R85, 0x3 ;  /* 0x000000551e517211 */ /* 0x000fe200078e18ff */
[----:B------:R-:W-:Y:S01]  /*5fe0*/  @!P3 FMUL R77, R77, 16777216 ;  /* 0x4b8000004d4db820 */ /* 0x000fe20000400000 */
[----:B------:R-:W-:Y:S01]  /*5ff0*/  LOP3.LUT R44, R44, 0xff800000, RZ, 0xc0, !PT ;  /* 0xff8000002c2c7812 */ /* 0x000fe200078ec0ff */
[----:B------:R-:W-:Y:S01]  /*6000*/  @P2 FMUL R89, R89, 0.25 ;  /* 0x3e80000059592820 */ /* 0x000fe20000400000 */
[----:B------:R-:W-:Y:S01]  /*6010*/  FSEL R42, RZ, -23, P5 ;  /* 0xc1b80000ff2a7808 */ /* 0x000fe20002800000 */
[----:B------:R-:W-:Y:S01]  /*6020*/  IMAD R79, R30, 0x8, R81 ;  /* 0x000000081e4f7824 */ /* 0x000fe200078e0251 */
[----:B------:R-:W-:Y:S01]  /*6030*/  I2FP.F32.S32 R17, R44 ;  /* 0x0000002c00117245 */ /* 0x000fe20000201400 */
        /* <DEDUP_REMOVED lines=14> */
[----:B0-----:R-:W-:Y:S01]  /*6120*/  FMUL R101, R6, R91 ;  /* 0x0000005b06657220 */ /* 0x001fe20000400000 */
[----:B------:R-:W-:-:S02]  /*6130*/  IMAD.MOV.U32 R134, RZ, RZ, R84 ;  /* 0x000000ffff867224 */ /* 0x000fc400078e0054 */
[----:B------:R-:W-:Y:S01]  /*6140*/  FMUL R91, R6, R77 ;  /* 0x0000004d065b7220 */ /* 0x000fe20000400000 */
[----:B------:R-:W-:Y:S01]  /*6150*/  @!P1 FMUL R89, R89, 16777216 ;  /* 0x4b80000059599820 */ /* 0x000fe20000400000 */
[----:B------:R-:W-:Y:S01]  /*6160*/  MOV R84, R88 ;  /* 0x0000005800547202 */ /* 0x000fe20000000f00 */
[----:B------:R-:W-:Y:S02]  /*6170*/  IMAD R77, R30, 0x8, R79 ;  /* 0x000000081e4d7824 */ /* 0x000fe400078e024f */
[----:B------:R-:W-:Y:S01]  /*6180*/  FFMA.FTZ R42, R17, 1.1920928955078125e-07, R42 ;  /* 0x34000000112a7823 */ /* 0x000fe2000001002a */
[----:B------:R-:W-:Y:S02]  /*6190*/  IMAD.MOV.U32 R10, RZ, RZ, R92 ;  /* 0x000000ffff0a7224 */ /* 0x000fe400078e005c */
        /* <DEDUP_REMOVED lines=14> */
[----:B-1----:R-:W-:Y:S01]  /*6280*/  FMUL R6, R9, R89 ;  /* 0x0000005909067220 */ /* 0x002fe20000400000 */
[----:B------:R-:W-:-:S02]  /*6290*/  VIADD R47, R34, 0xc0cafb0d ;  /* 0xc0cafb0d222f7836 */ /* 0x000fc40000000000 */
[----:B------:R-:W-:Y:S01]  /*62a0*/  @P2 FMUL R93, R93, 0.25 ;  /* 0x3e8000005d5d2820 */ /* 0x000fe20000400000 */
        /* <DEDUP_REMOVED lines=8> */
[----:B------:R-:W-:Y:S01]  /*6330*/  LOP3.LUT R47, R47, 0xff800000, RZ, 0xc0, !PT ;  /* 0xff8000002f2f7812 */ /* 0x000fe200078ec0ff */
[----:B------:R-:W-:Y:S01]  /*6340*/  @!P1 FMUL R93, R93, 16777216 ;  /* 0x4b8000005d5d9820 */ /* 0x000fe20000400000 */
[----:B------:R-:W-:Y:S01]  /*6350*/  LEA R87, R30, R89, 0x3 ;  /* 0x000000591e577211 */ /* 0x000fe200078e18ff */
[----:B------:R-:W-:Y:S01]  /*6360*/  @!P1 FMUL R20, R20, 16777216 ;  /* 0x4b80000014149820 */ /* 0x000fe20000400000 */
[----:B------:R-:W-:Y:S01]  /*6370*/  @P2 FMUL R10, R10, 0.25 ;  /* 0x3e8000000a0a2820 */ /* 0x000fe20000400000 */
[----:B------:R-:W-:Y:S01]  /*6380*/  @!P1 FMUL R5, R5, 16777216 ;  /* 0x4b80000005059820 */ /* 0x000fe20000400000 */
[----:B------:R-:W-:Y:S01]  /*6390*/  @P2 FMUL R84, R84, 0.25 ;  /* 0x3e80000054542820 */ /* 0x000fe20000400000 */
[----:B------:R-:W-:Y:S01]  /*63a0*/  @P2 FMUL R128, R128, 0.25 ;  /* 0x3e80000080802820 */ /* 0x000fe20000400000 */
[----:B------:R-:W-:Y:S01]  /*63b0*/  @P2 FMUL R134, R134, 0.25 ;  /* 0x3e80000086862820 */ /* 0x000fe20000400000 */
[----:B------:R-:W-:Y:S01]  /*63c0*/  @P2 FMUL R80, R80, 0.25 ;  /* 0x3e80000050502820 */ /* 0x000fe20000400000 */
[----:B------:R-:W-:Y:S01]  /*63d0*/  @P2 FMUL R133, R133, 0.25 ;  /* 0x3e80000085852820 */ /* 0x000fe20000400000 */
[----:B------:R-:W-:Y:S01]  /*63e0*/  @!P1 FMUL R129, R129, 16777216 ;  /* 0x4b80000081819820 */ /* 0x000fe20000400000 */
[----:B------:R-:W-:Y:S01]  /*63f0*/  @!P1 FMUL R136, R136, 16777216 ;  /* 0x4b80000088889820 */ /* 0x000fe20000400000 */
[----:B------:R-:W-:Y:S01]  /*6400*/  @!P1 FMUL R4, R4, 16777216 ;  /* 0x4b80000004049820 */ /* 0x000fe20000400000 */
[----:B------:R-:W-:Y:S01]  /*6410*/  @!P1 FMUL R76, R76, 16777216 ;  /* 0x4b8000004c4c9820 */ /* 0x000fe20000400000 */
[----:B------:R-:W-:Y:S01]  /*6420*/  @!P1 FMUL R132, R132, 16777216 ;  /* 0x4b80000084849820 */ /* 0x000fe20000400000 */
[----:B------:R-:W-:Y:S01]  /*6430*/  I2FP.F32.S32 R11, R47 ;  /* 0x0000002f000b7245 */ /* 0x000fe20000201400 */
[----:B------:R-:W-:Y:S01]  /*6440*/  @P2 FMUL R72, R72, 0.25 ;  /* 0x3e80000048482820 */ /* 0x000fe20000400000 */
[C---:B------:R-:W-:Y:S01]  /*6450*/  FMUL R23, R9.reuse, R93 ;  /* 0x0000005d09177220 */ /* 0x040fe20000400000 */
[----:B------:R-:W-:Y:S01]  /*6460*/  F2FP.F16.F32.PACK_AB R16, R16, R83 ;  /* 0x000000531010723e */ /* 0x000fe200000000ff */
[----:B------:R-:W-:Y:S01]  /*6470*/  FMUL R93, R9, R20 ;  /* 0x00000014095d7220 */ /* 0x000fe20000400000 */
[----:B------:R-:W-:-:S02]  /*6480*/  IMAD R83, R30, 0x8, R87 ;  /* 0x000000081e537824 */ /* 0x000fc400078e0257 */
[----:B------:R-:W-:Y:S01]  /*6490*/  @!P1 FMUL R10, R10, 16777216 ;  /* 0x4b8000000a0a9820 */ /* 0x000fe20000400000 */
[----:B------:R-:W-:Y:S01]  /*64a0*/  FMUL R20, R9, R5 ;  /* 0x0000000509147220 */ /* 0x000fe20000400000 */
[----:B------:R-:W-:Y:S01]  /*64b0*/  @!P1 FMUL R84, R84, 16777216 ;  /* 0x4b80000054549820 */ /* 0x000fe20000400000 */
[----:B------:R-:W-:Y:S01]  /*64c0*/  @!P1 FMUL R128, R128, 16777216 ;  /* 0x4b80000080809820 */ /* 0x000fe20000400000 */
[----:B------:R-:W-:Y:S01]  /*64d0*/  @!P1 FMUL R134, R134, 16777216 ;  /* 0x4b80000086869820 */ /* 0x000fe20000400000 */
[----:B------:R-:W-:Y:S01]  /*64e0*/  @!P1 FMUL R80, R80, 16777216 ;  /* 0x4b80000050509820 */ /* 0x000fe20000400000 */
[----:B------:R-:W-:Y:S01]  /*64f0*/  @!P1 FMUL R133, R133, 16777216 ;  /* 0x4b80000085859820 */ /* 0x000fe20000400000 */
[C---:B------:R-:W-:Y:S01]  /*6500*/  FMUL R22, R9.reuse, R129 ;  /* 0x0000008109167220 */ /* 0x040fe20000400000 */
[C---:B------:R-:W-:Y:S01]  /*6510*/  FMUL R21, R9.reuse, R136 ;  /* 0x0000008809157220 */ /* 0x040fe20000400000 */
[C---:B------:R-:W-:Y:S01]  /*6520*/  FMUL R8, R9.reuse, R76 ;  /* 0x0000004c09087220 */ /* 0x040fe20000400000 */
[C---:B------:R-:W-:Y:S01]  /*6530*/  FMUL R5, R9.reuse, R132 ;  /* 0x0000008409057220 */ /* 0x040fe20000400000 */
[----:B------:R-:W-:Y:S01]  /*6540*/  FMUL R4, R9, R4 ;  /* 0x0000000409047220 */ /* 0x000fe20000400000 */
[----:B------:R-:W-:Y:S01]  /*6550*/  @!P1 FMUL R72, R72, 16777216 ;  /* 0x4b80000048489820 */ /* 0x000fe20000400000 */
[----:B------:R-:W-:Y:S01]  /*6560*/  F2FP.F16.F32.PACK_AB R18, R18, R91 ;  /* 0x0000005b1212723e */ /* 0x000fe200000000ff */
[----:B------:R-:W-:Y:S01]  /*6570*/  FFMA.FTZ R40, R11, 1.1920928955078125e-07, R40 ;  /* 0x340000000b287823 */ /* 0x000fe20000010028 */
[----:B------:R-:W-:-:S02]  /*6580*/  IMAD R91, R30, 0x8, R83 ;  /* 0x000000081e5b7824 */ /* 0x000fc400078e0253 */
[C---:B------:R-:W-:Y:S01]  /*6590*/  FMUL R11, R9.reuse, R10 ;  /* 0x0000000a090b7220 */ /* 0x040fe20000400000 */
[C---:B------:R-:W-:Y:S01]  /*65a0*/  FMUL R84, R9.reuse, R84 ;  /* 0x0000005409547220 */ /* 0x040fe20000400000 */
[C---:B------:R-:W-:Y:S01]  /*65b0*/  FMUL R10, R9.reuse, R128 ;  /* 0x00000080090a7220 */ /* 0x040fe20000400000 */
[C---:B------:R-:W-:Y:S01]  /*65c0*/  FMUL R97, R9.reuse, R134 ;  /* 0x0000008609617220 */ /* 0x040fe20000400000 */
[C---:B------:R-:W-:Y:S01]  /*65d0*/  FMUL R80, R9.reuse, R80 ;  /* 0x0000005009507220 */ /* 0x040fe20000400000 */
[----:B------:R-:W-:Y:S01]  /*65e0*/  FMUL R133, R9, R133 ;  /* 0x0000008509857220 */ /* 0x000fe20000400000 */
[----:B------:R-:W-:Y:S01]  /*65f0*/  F2FP.F16.F32.PACK_AB R19, R19, R24 ;  /* 0x000000181313723e */ /* 0x000fe200000000ff */
[----:B------:R-:W-:Y:S02]  /*6600*/  IMAD.IADD R47, R34, 0x1, -R47 ;  /* 0x00000001222f7824 */ /* 0x000fe400078e0a2f */
[----:B------:R-:W-:Y:S01]  /*6610*/  FMUL R9, R9, R72 ;  /* 0x0000004809097220 */ /* 0x000fe20000400000 */
[----:B------:R-:W-:Y:S01]  /*6620*/  IMAD.IADD R45, R36, 0x1, -R45 ;  /* 0x00000001242d7824 */ /* 0x000fe200078e0a2d */
[----:B------:R-:W-:Y:S01]  /*6630*/  F2FP.F16.F32.PACK_AB R8, R8, R5 ;  /* 0x000000050808723e */ /* 0x000fe200000000ff */
[----:B------:R-:W-:Y:S01]  /*6640*/  IMAD.IADD R24, R32, 0x1, -R7 ;  /* 0x0000000120187824 */ /* 0x000fe200078e0a07 */
[----:B------:R-:W-:Y:S01]  /*6650*/  F2FP.F16.F32.PACK_AB R21, R21, R4 ;  /* 0x000000041515723e */ /* 0x000fe200000000ff */
[----:B------:R-:W-:Y:S01]  /*6660*/  FADD R47, R47, -1 ;  /* 0xbf8000002f2f7421 */ /* 0x000fe20000000000 */
[----:B------:R-:W-:Y:S01]  /*6670*/  F2FP.F16.F32.PACK_AB R22, R22, R93 ;  /* 0x0000005d1616723e */ /* 0x000fe200000000ff */
[----:B------:R-:W-:Y:S01]  /*6680*/  IMAD R93, R30, 0x8, R91 ;  /* 0x000000081e5d7824 */ /* 0x000fe200078e025b */
[----:B------:R-:W-:Y:S01]  /*6690*/  F2FP.F16.F32.PACK_AB R23, R23, R6 ;  /* 0x000000061717723e */ /* 0x000fe200000000ff */
[----:B------:R-:W-:Y:S01]  /*66a0*/  FADD R45, R45, -1 ;  /* 0xbf8000002d2d7421 */ /* 0x000fe20000000000 */
[----:B------:R-:W-:Y:S01]  /*66b0*/  F2FP.F16.F32.PACK_AB R4, R92, R125 ;  /* 0x0000007d5c04723e */ /* 0x000fe200000000ff */
[----:B------:R-:W-:Y:S01]  /*66c0*/  IMAD.IADD R44, R13, 0x1, -R44 ;  /* 0x000000010d2c7824 */ /* 0x000fe200078e0a2c */
[----:B------:R-:W-:Y:S01]  /*66d0*/  F2FP.F16.F32.PACK_AB R5, R88, R99 ;  /* 0x000000635805723e */ /* 0x000fe200000000ff */
[----:B------:R-:W-:Y:S01]  /*66e0*/  ULDC.64 UR4, c[0x0][0x270] ;  /* 0x00009c0000047ab9 */ /* 0x000fe20000000a00 */
[----:B------:R-:W-:Y:S01]  /*66f0*/  F2FP.F16.F32.PACK_AB R6, R86, R123 ;  /* 0x0000007b5606723e */ /* 0x000fe200000000ff */
[----:B------:R-:W-:Y:S01]  /*6700*/  FADD R44, R44, -1 ;  /* 0xbf8000002c2c7421 */ /* 0x000fe20000000000 */
[----:B------:R-:W-:Y:S01]  /*6710*/  F2FP.F16.F32.PACK_AB R7, R82, R101 ;  /* 0x000000655207723e */ /* 0x000fe200000000ff */
[----:B------:R-:W-:Y:S01]  /*6720*/  BAR.SYNC.DEFER_BLOCKING 0x0 ;  /* 0x0000000000007b1d */ /* 0x000fe20000010000 */
[----:B------:R-:W-:Y:S01]  /*6730*/  MOV R72, 0x3dc6b27f ;  /* 0x3dc6b27f00487802 */ /* 0x000fe20000000f00 */
[----:B------:R-:W-:Y:S01]  /*6740*/  UIMAD UR4, UR7, UR4, URZ ;  /* 0x00000004070472a4 */ /* 0x000fe2000f8e023f */
[----:B------:R-:W-:-:S02]  /*6750*/  F2FP.F16.F32.PACK_AB R9, R80, R9 ;  /* 0x000000095009723e */ /* 0x000fc400000000ff */
[----:B------:R-:W-:Y:S01]  /*6760*/  F2FP.F16.F32.PACK_AB R10, R10, R97 ;  /* 0x000000610a0a723e */ /* 0x000fe200000000ff */
[----:B------:R-:W-:Y:S01]  /*6770*/  USHF.L.U32 UR8, UR4, 0x1, URZ ;  /* 0x0000000104087899 */ /* 0x000fe2000800063f */
[----:B------:R-:W-:Y:S02]  /*6780*/  F2FP.F16.F32.PACK_AB R11, R11, R84 ;  /* 0x000000540b0b723e */ /* 0x000fe400000000ff */
[----:B------:R-:W-:Y:S02]  /*6790*/  LEA R97, R30, R93, 0x3 ;  /* 0x0000005d1e617211 */ /* 0x000fe400078e18ff */
[----:B------:R-:W-:Y:S02]  /*67a0*/  F2FP.F16.F32.PACK_AB R17, R17, R90 ;  /* 0x0000005a1111723e */ /* 0x000fe400000000ff */
[----:B------:R-:W-:Y:S01]  /*67b0*/  F2FP.F16.F32.PACK_AB R20, R20, R133 ;  /* 0x000000851414723e */ /* 0x000fe200000000ff */
[----:B------:R-:W-:Y:S01]  /*67c0*/  IMAD R99, R30, 0x8, R97 ;  /* 0x000000081e637824 */ /* 0x000fe200078e0261 */
[----:B------:R-:W-:-:S02]  /*67d0*/  ISETP.GE.U32.AND P1, PT, R32, 0x7f800000, PT ;  /* 0x7f8000002000780c */ /* 0x000fc40003f26070 */
[----:B------:R-:W-:Y:S01]  /*67e0*/  ISETP.GE.U32.AND P4, PT, R36, 0x7f800000, PT ;  /* 0x7f8000002400780c */ /* 0x000fe20003f86070 */
[----:B------:R-:W-:Y:S01]  /*67f0*/  IMAD R101, R30, 0x8, R99 ;  /* 0x000000081e657824 */ /* 0x000fe200078e0263 */
[----:B------:R-:W-:Y:S02]  /*6800*/  ISETP.GE.U32.AND P6, PT, R34, 0x7f800000, PT ;  /* 0x7f8000002200780c */ /* 0x000fe40003fc6070 */
[----:B------:R-:W-:Y:S02]  /*6810*/  ISETP.GE.U32.AND P5, PT, R13, 0x7f800000, PT ;  /* 0x7f8000000d00780c */ /* 0x000fe40003fa6070 */
[----:B------:R-:W-:Y:S01]  /*6820*/  F2FP.F16.F32.PACK_AB R27, R27, R50 ;  /* 0x000000321b1b723e */ /* 0x000fe200000000ff */
[----:B------:R0:W-:Y:S01]  /*6830*/  STS.128 [R43+0x280], R4 ;  /* 0x000280042b007388 */ /* 0x0001e20000000c00 */
[----:B------:R-:W-:Y:S02]  /*6840*/  FSETP.NEU.AND P3, PT, R32, RZ, PT ;  /* 0x000000ff2000720b */ /* 0x000fe40003f6d000 */
[----:B------:R-:W-:Y:S01]  /*6850*/  FSETP.NEU.AND P2, PT, R34, RZ, PT ;  /* 0x000000ff2200720b */ /* 0x000fe20003f4d000 */
[----:B------:R1:W-:Y:S04]  /*6860*/  STS.128 [R43], R8 ;  /* 0x000000082b007388 */ /* 0x0003e80000000c00 */
[----:B------:R2:W-:Y:S04]  /*6870*/  STS.128 [R43+0x80], R16 ;  /* 0x000080102b007388 */ /* 0x0005e80000000c00 */
[----:B------:R3:W-:Y:S01]  /*6880*/  STS.128 [R43+0x200], R20 ;  /* 0x000200142b007388 */ /* 0x0007e20000000c00 */
[-C--:B0-----:R-:W-:Y:S01]  /*6890*/  FFMA.FTZ R4, R47, R72.reuse, -0.16845393180847167969 ;  /* 0xbe2c7f302f047423 */ /* 0x081fe20000010048 */
[-C--:B------:R-:W-:Y:S01]  /*68a0*/  FFMA.FTZ R6, R45, R72.reuse, -0.16845393180847167969 ;  /* 0xbe2c7f302d067423 */ /* 0x080fe20000010048 */
[----:B------:R-:W-:Y:S01]  /*68b0*/  FFMA.FTZ R7, R44, R72, -0.16845393180847167969 ;  /* 0xbe2c7f302c077423 */ /* 0x000fe20000010048 */
[----:B-1----:R-:W-:Y:S01]  /*68c0*/  F2FP.F16.F32.PACK_AB R8, R46, R103 ;  /* 0x000000672e08723e */ /* 0x002fe200000000ff */
[----:B------:R-:W-:Y:S01]  /*68d0*/  FFMA.FTZ R4, R47, R4, 0.1716887056827545166 ;  /* 0x3e2fcf2a2f047423 */ /* 0x000fe20000010004 */
[----:B------:R-:W-:Y:S01]  /*68e0*/  FFMA.FTZ R6, R45, R6, 0.1716887056827545166 ;  /* 0x3e2fcf2a2d067423 */ /* 0x000fe20000010006 */
[----:B------:R-:W-:Y:S01]  /*68f0*/  FADD R46, R24, -1 ;  /* 0xbf800000182e7421 */ /* 0x000fe20000000000 */
[----:B------:R-:W-:-:S02]  /*6900*/  IMAD R103, R30, 0x8, R101 ;  /* 0x000000081e677824 */ /* 0x000fc400078e0265 */
[----:B------:R-:W-:Y:S01]  /*6910*/  FFMA.FTZ R4, R47, R4, -0.17900948226451873779 ;  /* 0xbe374e432f047423 */ /* 0x000fe20000010004 */
[----:B------:R-:W-:Y:S01]  /*6920*/  FFMA.FTZ R6, R45, R6, -0.17900948226451873779 ;  /* 0xbe374e432d067423 */ /* 0x000fe20000010006 */
[----:B------:R-:W-:Y:S01]  /*6930*/  FFMA.FTZ R11, R46, R72, -0.16845393180847167969 ;  /* 0xbe2c7f302e0b7423 */ /* 0x000fe20000010048 */
[----:B------:R-:W-:Y:S01]  /*6940*/  F2FP.F16.F32.PACK_AB R9, R68, R105 ;  /* 0x000000694409723e */ /* 0x000fe200000000ff */
[----:B------:R-:W-:Y:S01]  /*6950*/  FFMA.FTZ R4, R47, R4, 0.20512372255325317383 ;  /* 0x3e520bf42f047423 */ /* 0x000fe20000010004 */
[----:B------:R-:W-:Y:S01]  /*6960*/  FFMA.FTZ R6, R45, R6, 0.20512372255325317383 ;  /* 0x3e520bf42d067423 */ /* 0x000fe20000010006 */
[----:B--2---:R-:W-:Y:S01]  /*6970*/  FFMA.FTZ R19, R46, R11, 0.1716887056827545166 ;  /* 0x3e2fcf2a2e137423 */ /* 0x004fe2000001000b */
[----:B------:R-:W-:Y:S02]  /*6980*/  IMAD R105, R30, 0x8, R103 ;  /* 0x000000081e697824 */ /* 0x000fe400078e0267 */
[----:B------:R-:W-:Y:S01]  /*6990*/  FFMA.FTZ R4, R47, R4, -0.24046532809734344482 ;  /* 0xbe763c8b2f047423 */ /* 0x000fe20000010004 */
[----:B------:R-:W-:Y:S01]  /*69a0*/  FFMA.FTZ R6, R45, R6, -0.24046532809734344482 ;  /* 0xbe763c8b2d067423 */ /* 0x000fe20000010006 */
[----:B---3--:R-:W-:Y:S01]  /*69b0*/  FFMA.FTZ R21, R46, R19, -0.17900948226451873779 ;  /* 0xbe374e432e157423 */ /* 0x008fe20000010013 */
[----:B------:R-:W-:Y:S01]  /*69c0*/  F2FP.F16.F32.PACK_AB R10, R58, R107 ;  /* 0x0000006b3a0a723e */ /* 0x000fe200000000ff */
[----:B------:R-:W-:-:S02]  /*69d0*/  IMAD R107, R30, 0x8, R105 ;  /* 0x000000081e6b7824 */ /* 0x000fc400078e0269 */
[----:B------:R-:W-:Y:S01]  /*69e0*/  FFMA.FTZ R4, R47, R4, 0.28857114911079406738 ;  /* 0x3e93bf992f047423 */ /* 0x000fe20000010004 */
[----:B------:R-:W-:Y:S01]  /*69f0*/  FFMA.FTZ R6, R45, R6, 0.28857114911079406738 ;  /* 0x3e93bf992d067423 */ /* 0x000fe20000010006 */
[----:B------:R-:W-:Y:S01]  /*6a00*/  FFMA.FTZ R21, R46, R21, 0.20512372255325317383 ;  /* 0x3e520bf42e157423 */ /* 0x000fe20000010015 */
[----:B------:R-:W-:Y:S01]  /*6a10*/  FFMA.FTZ R7, R44, R7, 0.1716887056827545166 ;  /* 0x3e2fcf2a2c077423 */ /* 0x000fe20000010007 */
[----:B------:R-:W-:Y:S01]  /*6a20*/  F2FP.F16.F32.PACK_AB R18, R56, R109 ;  /* 0x0000006d3812723e */ /* 0x000fe200000000ff */
[----:B------:R-:W-:Y:S01]  /*6a30*/  FFMA.FTZ R4, R47, R4, -0.36067417263984680176 ;  /* 0xbeb8aa492f047423 */ /* 0x000fe20000010004 */
[----:B------:R-:W-:Y:S01]  /*6a40*/  FFMA.FTZ R6, R45, R6, -0.36067417263984680176 ;  /* 0xbeb8aa492d067423 */ /* 0x000fe20000010006 */
[----:B------:R-:W-:Y:S01]  /*6a50*/  LEA R109, R30, R107, 0x3 ;  /* 0x0000006b1e6d7211 */ /* 0x000fe200078e18ff */
[----:B------:R-:W-:Y:S01]  /*6a60*/  FFMA.FTZ R21, R46, R21, -0.24046532809734344482 ;  /* 0xbe763c8b2e157423 */ /* 0x000fe20000010015 */
[----:B------:R-:W-:Y:S01]  /*6a70*/  FFMA.FTZ R7, R44, R7, -0.17900948226451873779 ;  /* 0xbe374e432c077423 */ /* 0x000fe20000010007 */
[----:B------:R-:W-:Y:S01]  /*6a80*/  FFMA.FTZ R4, R47, R4, 0.48089820146560668945 ;  /* 0x3ef6384a2f047423 */ /* 0x000fe20000010004 */
[----:B------:R-:W-:Y:S01]  /*6a90*/  FFMA.FTZ R6, R45, R6, 0.48089820146560668945 ;  /* 0x3ef6384a2d067423 */ /* 0x000fe20000010006 */
[----:B------:R-:W-:Y:S01]  /*6aa0*/  F2FP.F16.F32.PACK_AB R17, R66, R111 ;  /* 0x0000006f4211723e */ /* 0x000fe200000000ff */
[----:B------:R-:W-:Y:S01]  /*6ab0*/  FFMA.FTZ R23, R46, R21, 0.28857114911079406738 ;  /* 0x3e93bf992e177423 */ /* 0x000fe20000010015 */
[----:B------:R-:W-:-:S02]  /*6ac0*/  IMAD R111, R30, 0x8, R109 ;  /* 0x000000081e6f7824 */ /* 0x000fc400078e026d */
[----:B------:R-:W-:Y:S01]  /*6ad0*/  FFMA.FTZ R7, R44, R7, 0.20512372255325317383 ;  /* 0x3e520bf42c077423 */ /* 0x000fe20000010007 */
[----:B------:R-:W-:Y:S01]  /*6ae0*/  FFMA.FTZ R4, R47, R4, -0.72134751081466674805 ;  /* 0xbf38aa3b2f047423 */ /* 0x000fe20000010004 */
[----:B------:R-:W-:Y:S01]  /*6af0*/  FFMA.FTZ R6, R45, R6, -0.72134751081466674805 ;  /* 0xbf38aa3b2d067423 */ /* 0x000fe20000010006 */
[----:B------:R-:W-:Y:S01]  /*6b00*/  F2FP.F16.F32.PACK_AB R16, R78, R117 ;  /* 0x000000754e10723e */ /* 0x000fe200000000ff */
[----:B------:R-:W-:Y:S01]  /*6b10*/  FFMA.FTZ R23, R46, R23, -0.36067417263984680176 ;  /* 0xbeb8aa492e177423 */ /* 0x000fe20000010017 */
[----:B------:R-:W-:Y:S02]  /*6b20*/  IMAD R117, R30, 0x8, R111 ;  /* 0x000000081e757824 */ /* 0x000fe400078e026f */
[----:B------:R-:W-:Y:S01]  /*6b30*/  FFMA.FTZ R7, R44, R7, -0.24046532809734344482 ;  /* 0xbe763c8b2c077423 */ /* 0x000fe20000010007 */
[----:B------:R-:W-:Y:S01]  /*6b40*/  FMUL R4, R47, R4 ;  /* 0x000000042f047220 */ /* 0x000fe20000400000 */
[----:B------:R-:W-:Y:S01]  /*6b50*/  FMUL R6, R45, R6 ;  /* 0x000000062d067220 */ /* 0x000fe20000400000 */
[----:B------:R-:W-:Y:S01]  /*6b60*/  F2FP.F16.F32.PACK_AB R11, R26, R51 ;  /* 0x000000331a0b723e */ /* 0x000fe200000000ff */
[----:B------:R-:W-:Y:S01]  /*6b70*/  FFMA.FTZ R5, R46, R23, 0.48089820146560668945 ;  /* 0x3ef6384a2e057423 */ /* 0x000fe20000010017 */
[----:B------:R-:W-:Y:S01]  /*6b80*/  F2FP.F16.F32.PACK_AB R24, R70, R119 ;  /* 0x000000774618723e */ /* 0x000fe200000000ff */
[----:B------:R-:W-:-:S02]  /*6b90*/  IMAD R119, R30, 0x8, R117 ;  /* 0x000000081e777824 */ /* 0x000fc400078e0275 */
[----:B------:R-:W-:Y:S01]  /*6ba0*/  FFMA.FTZ R7, R44, R7, 0.28857114911079406738 ;  /* 0x3e93bf992c077423 */ /* 0x000fe20000010007 */
[----:B------:R-:W-:Y:S01]  /*6bb0*/  FMUL R4, R47, R4 ;  /* 0x000000042f047220 */ /* 0x000fe20000400000 */
[----:B------:R-:W-:Y:S01]  /*6bc0*/  FMUL R6, R45, R6 ;  /* 0x000000062d067220 */ /* 0x000fe20000400000 */
[----:B------:R-:W-:Y:S01]  /*6bd0*/  FFMA.FTZ R5, R46, R5, -0.72134751081466674805 ;  /* 0xbf38aa3b2e057423 */ /* 0x000fe20000010005 */
[----:B------:R0:W-:Y:S01]  /*6be0*/  STS.128 [R43+0x100], R8 ;  /* 0x000100082b007388 */ /* 0x0001e20000000c00 */
[----:B------:R-:W-:Y:S01]  /*6bf0*/  FFMA.FTZ R7, R44, R7, -0.36067417263984680176 ;  /* 0xbeb8aa492c077423 */ /* 0x000fe20000010007 */
[----:B------:R-:W-:Y:S01]  /*6c00*/  FFMA.FTZ R47, R47, 1.4426950216293334961, R4 ;  /* 0x3fb8aa3b2f2f7823 */ /* 0x000fe20000010004 */
[----:B------:R-:W-:Y:S01]  /*6c10*/  FFMA.FTZ R6, R45, 1.4426950216293334961, R6 ;  /* 0x3fb8aa3b2d067823 */ /* 0x000fe20000010006 */
[----:B------:R-:W-:Y:S01]  /*6c20*/  FMUL R5, R46, R5 ;  /* 0x000000052e057220 */ /* 0x000fe20000400000 */
[----:B------:R-:W-:Y:S01]  /*6c30*/  F2FP.F16.F32.PACK_AB R19, R25, R52 ;  /* 0x000000341913723e */ /* 0x000fe200000000ff */
[----:B------:R-:W-:Y:S01]  /*6c40*/  FFMA.FTZ R7, R44, R7, 0.48089820146560668945 ;  /* 0x3ef6384a2c077423 */ /* 0x000fe20000010007 */
[----:B------:R-:W-:Y:S01]  /*6c50*/  F2FP.F16.F32.PACK_AB R25, R62, R113 ;  /* 0x000000713e19723e */ /* 0x000fe200000000ff */
[----:B------:R-:W-:Y:S01]  /*6c60*/  FADD R113, R40, R47 ;  /* 0x0000002f28717221 */ /* 0x000fe20000000000 */
[----:B------:R-:W-:Y:S01]  /*6c70*/  FADD R114, R41, R6 ;  /* 0x0000000629727221 */ /* 0x000fe20000000000 */
[----:B------:R-:W-:Y:S01]  /*6c80*/  FMUL R5, R46, R5 ;  /* 0x000000052e057220 */ /* 0x000fe20000400000 */
[----:B------:R-:W1:Y:S01]  /*6c90*/  LDC.64 R40, c[0x0][0x228] ;  /* 0x00008a00ff287b82 */ /* 0x000e620000000a00 */
[----:B------:R-:W-:Y:S01]  /*6ca0*/  FFMA.FTZ R7, R44, R7, -0.72134751081466674805 ;  /* 0xbf38aa3b2c077423 */ /* 0x000fe20000010007 */
[----:B------:R2:W-:Y:S01]  /*6cb0*/  STS.128 [R43+0x300], R16 ;  /* 0x000300102b007388 */ /* 0x0005e20000000c00 */
[----:B------:R-:W-:Y:S01]  /*6cc0*/  FFMA.FTZ R5, R46, 1.4426950216293334961, R5 ;  /* 0x3fb8aa3b2e057823 */ /* 0x000fe20000010005 */
[----:B------:R-:W-:Y:S01]  /*6cd0*/  F2FP.F16.F32.PACK_AB R20, R74, R121 ;  /* 0x000000794a14723e */ /* 0x000fe200000000ff */
[----:B------:R-:W-:Y:S01]  /*6ce0*/  FMUL R7, R44, R7 ;  /* 0x000000072c077220 */ /* 0x000fe20000400000 */
[----:B0-----:R-:W-:Y:S01]  /*6cf0*/  LEA R9, R30, R119, 0x3 ;  /* 0x000000771e097211 */ /* 0x001fe200078e18ff */
[----:B------:R-:W-:Y:S01]  /*6d00*/  FADD R112, R38, R5 ;  /* 0x0000000526707221 */ /* 0x000fe20000000000 */
[----:B------:R-:W-:-:S02]  /*6d10*/  @P1 IMAD.MOV.U32 R5, RZ, RZ, 0x7f800000 ;  /* 0x7f800000ff051424 */ /* 0x000fc400078e00ff */
[----:B------:R-:W-:Y:S01]  /*6d20*/  FMUL R7, R44, R7 ;  /* 0x000000072c077220 */ /* 0x000fe20000400000 */
[----:B------:R-:W-:Y:S01]  /*6d30*/  F2FP.F16.F32.PACK_AB R21, R64, R115 ;  /* 0x000000734015723e */ /* 0x000fe200000000ff */
[----:B------:R-:W-:Y:S01]  /*6d40*/  IMAD R11, R30, 0x8, R9 ;  /* 0x000000081e0b7824 */ /* 0x000fe200078e0209 */
[----:B------:R-:W-:Y:S01]  /*6d50*/  F2FP.F16.F32.PACK_AB R22, R54, R95 ;  /* 0x0000005f3616723e */ /* 0x000fe200000000ff */
[----:B------:R-:W-:Y:S01]  /*6d60*/  FFMA.FTZ R7, R44, 1.4426950216293334961, R7 ;  /* 0x3fb8aa3b2c077823 */ /* 0x000fe20000010007 */
[----:B------:R-:W-:Y:S01]  /*6d70*/  F2FP.F16.F32.PACK_AB R23, R48, R49 ;  /* 0x000000313017723e */ /* 0x000fe200000000ff */
[----:B------:R-:W-:Y:S01]  /*6d80*/  @P1 FFMA.FTZ R112, R32, R5, +INF ;  /* 0x7f80000020701423 */ /* 0x000fe20000010005 */
[----:B------:R-:W-:Y:S02]  /*6d90*/  @P4 IMAD.MOV.U32 R5, RZ, RZ, 0x7f800000 ;  /* 0x7f800000ff054424 */ /* 0x000fe400078e00ff */
[----:B------:R-:W-:Y:S01]  /*6da0*/  FADD R115, R42, R7 ;  /* 0x000000072a737221 */ /* 0x000fe20000000000 */
[----:B--2---:R-:W-:Y:S01]  /*6db0*/  IMAD R17, R30, 0x8, R11 ;  /* 0x000000081e117824 */ /* 0x004fe200078e020b */
[----:B------:R0:W-:Y:S01]  /*6dc0*/  STS.128 [R43+0x180], R20 ;  /* 0x000180142b007388 */ /* 0x0001e20000000c00 */
[----:B------:R-:W-:Y:S01]  /*6dd0*/  IMAD R4, R252, UR5, RZ ;  /* 0x00000005fc047c24 */ /* 0x000fe2000f8e02ff */
[----:B------:R-:W-:Y:S01]  /*6de0*/  @P6 MOV R7, 0x7f800000 ;  /* 0x7f80000000076802 */ /* 0x000fe20000000f00 */
[----:B------:R-:W-:Y:S01]  /*6df0*/  @P4 FFMA.FTZ R114, R36, R5, +INF ;  /* 0x7f80000024724423 */ /* 0x000fe20000010005 */
[----:B------:R-:W-:Y:S01]  /*6e00*/  LEA R19, R30, R17, 0x3 ;  /* 0x000000111e137211 */ /* 0x000fe200078e18ff */
[----:B------:R-:W-:Y:S01]  /*6e10*/  IMAD.SHL.U32 R5, R4, 0x2, RZ ;  /* 0x0000000204057824 */ /* 0x000fe200078e00ff */
[----:B------:R-:W-:Y:S01]  /*6e20*/  F2FP.F16.F32.PACK_AB R26, R53, R60 ;  /* 0x0000003c351a723e */ /* 0x000fe200000000ff */
[----:B------:R-:W-:Y:S01]  /*6e30*/  UIMAD.WIDE UR4, UR4, 0x2, URZ ;  /* 0x00000002040478a5 */ /* 0x000fe2000f8e023f */
[----:B------:R-:W-:Y:S01]  /*6e40*/  @P6 FFMA.FTZ R113, R34, R7, +INF ;  /* 0x7f80000022716423 */ /* 0x000fe20000010007 */
[----:B------:R-:W-:Y:S01]  /*6e50*/  IMAD R129, R30, 0x8, R19 ;  /* 0x000000081e817824 */ /* 0x000fe200078e0213 */
[----:B-1----:R-:W-:Y:S01]  /*6e60*/  IADD3 R158, P4, P6, R5, UR8, R40 ;  /* 0x00000008059e7c10 */ /* 0x002fe2000fe9e028 */
[----:B------:R-:W-:Y:S01]  /*6e70*/  IMAD.HI R4, R4, 0x2, RZ ;  /* 0x0000000204047827 */ /* 0x000fe200078e02ff */
[----:B------:R1:W-:Y:S01]  /*6e80*/  STS.128 [R43+0x380], R24 ;  /* 0x000380182b007388 */ /* 0x0003e20000000c00 */
[----:B------:R-:W-:Y:S01]  /*6e90*/  BAR.SYNC.DEFER_BLOCKING 0x0 ;  /* 0x0000000000007b1d */ /* 0x000fe20000010000 */
[----:B0-----:R-:W-:Y:S01]  /*6ea0*/  LEA R21, R30, R129, 0x3 ;  /* 0x000000811e157211 */ /* 0x001fe200078e18ff */
[----:B------:R-:W-:Y:S01]  /*6eb0*/  @P5 IMAD.MOV.U32 R6, RZ, RZ, 0x7f800000 ;  /* 0x7f800000ff065424 */ /* 0x000fe200078e00ff */
[----:B------:R-:W-:-:S02]  /*6ec0*/  IADD3.X R176, R4, UR5, R41, P4, P6 ;  /* 0x0000000504b07c10 */ /* 0x000fc4000a7ec429 */
[-C--:B------:R-:W-:Y:S01]  /*6ed0*/  LEA R40, P4, R15, R158.reuse, 0x1 ;  /* 0x0000009e0f287211 */ /* 0x080fe200078808ff */
[----:B------:R-:W-:Y:S01]  /*6ee0*/  IMAD R23, R30, 0x8, R21 ;  /* 0x000000081e177824 */ /* 0x000fe200078e0215 */
[----:B------:R-:W-:Y:S01]  /*6ef0*/  LEA R44, P6, R28, R158, 0x1 ;  /* 0x0000009e1c2c7211 */ /* 0x000fe200078c08ff */
[----:B------:R-:W-:Y:S01]  /*6f00*/  @P5 FFMA.FTZ R115, R13, R6, +INF ;  /* 0x7f8000000d735423 */ /* 0x000fe20000010006 */
[----:B------:R-:W-:Y:S01]  /*6f10*/  LEA R42, P5, R29, R158, 0x1 ;  /* 0x0000009e1d2a7211 */ /* 0x000fe200078a08ff */
[----:B------:R-:W-:Y:S01]  /*6f20*/  ULDC UR4, c[0x0][0x27c] ;  /* 0x00009f0000047ab9 */ /* 0x000fe20000000800 */
[-C--:B------:R-:W-:Y:S01]  /*6f30*/  LEA.HI.X.SX32 R41, R15, R176.reuse, 0x1, P4 ;  /* 0x000000b00f297211 */ /* 0x080fe200020f0eff */
[----:B-1----:R-:W-:Y:S01]  /*6f40*/  IMAD R25, R30, 0x8, R23 ;  /* 0x000000081e197824 */ /* 0x002fe200078e0217 */
[----:B------:R-:W-:Y:S01]  /*6f50*/  LEA.HI.X.SX32 R45, R28, R176, 0x1, P6 ;  /* 0x000000b01c2d7211 */ /* 0x000fe200030f0eff */
[----:B------:R-:W-:Y:S01]  /*6f60*/  UIMAD UR4, UR7, UR4, URZ ;  /* 0x00000004070472a4 */ /* 0x000fe2000f8e023f */
[-C--:B------:R-:W-:Y:S01]  /*6f70*/  LEA R46, P4, R31, R158.reuse, 0x1 ;  /* 0x0000009e1f2e7211 */ /* 0x080fe200078808ff */
[C---:B------:R-:W-:Y:S01]  /*6f80*/  IMAD R27, R30.reuse, 0x8, R25 ;  /* 0x000000081e1b7824 */ /* 0x040fe200078e0219 */
[----:B------:R-:W-:Y:S01]  /*6f90*/  LEA R48, P6, R33, R158, 0x1 ;  /* 0x0000009e21307211 */ /* 0x000fe200078c08ff */
[----:B------:R-:W-:Y:S01]  /*6fa0*/  USHF.L.U32 UR7, UR4, 0x2, URZ ;  /* 0x0000000204077899 */ /* 0x000fe2000800063f */
[----:B------:R-:W-:Y:S01]  /*6fb0*/  LEA.HI.X.SX32 R43, R29, R176, 0x1, P5 ;  /* 0x000000b01d2b7211 */ /* 0x000fe200028f0eff */
[----:B------:R-:W-:Y:S01]  /*6fc0*/  UIMAD.WIDE UR4, UR4, 0x4, URZ ;  /* 0x00000004040478a5 */ /* 0x000fe2000f8e023f */
[----:B------:R-:W-:-:S02]  /*6fd0*/  LEA R139, R30, R27, 0x3 ;  /* 0x0000001b1e8b7211 */ /* 0x000fc400078e18ff */
[----:B------:R-:W-:Y:S01]  /*6fe0*/  LEA R50, P5, R35, R158, 0x1 ;  /* 0x0000009e23327211 */ /* 0x000fe200078a08ff */
[----:B------:R-:W0:Y:S01]  /*6ff0*/  LDS.128 R4, [R0+UR6] ;  /* 0x0000000600047984 */ /* 0x000e220008000c00 */
[-C--:B------:R-:W-:Y:S01]  /*7000*/  LEA.HI.X.SX32 R47, R31, R176.reuse, 0x1, P4 ;  /* 0x000000b01f2f7211 */ /* 0x080fe200020f0eff */
[C---:B------:R-:W-:Y:S01]  /*7010*/  IMAD R141, R30.reuse, 0x8, R139 ;  /* 0x000000081e8d7824 */ /* 0x040fe200078e028b */
[----:B------:R-:W-:Y:S02]  /*7020*/  LEA.HI.X.SX32 R49, R33, R176, 0x1, P6 ;  /* 0x000000b021317211 */ /* 0x000fe400030f0eff */
[-C--:B------:R-:W-:Y:S01]  /*7030*/  LEA R52, P4, R37, R158.reuse, 0x1 ;  /* 0x0000009e25347211 */ /* 0x080fe200078808ff */
[C---:B------:R-:W-:Y:S01]  /*7040*/  IMAD R143, R30.reuse, 0x8, R141 ;  /* 0x000000081e8f7824 */ /* 0x040fe200078e028d */
[----:B------:R-:W-:Y:S02]  /*7050*/  LEA R94, P6, R39, R158, 0x1 ;  /* 0x0000009e275e7211 */ /* 0x000fe400078c08ff */
[----:B------:R-:W-:Y:S01]  /*7060*/  LEA.HI.X.SX32 R51, R35, R176, 0x1, P5 ;  /* 0x000000b023337211 */ /* 0x000fe200028f0eff */
[----:B------:R-:W-:Y:S01]  /*7070*/  IMAD R145, R30, 0x8, R143 ;  /* 0x000000081e917824 */ /* 0x000fe200078e028f */
[----:B------:R-:W-:Y:S01]  /*7080*/  LEA R54, P5, R55, R158, 0x1 ;  /* 0x0000009e37367211 */ /* 0x000fe200078a08ff */
[----:B------:R-:W-:Y:S01]  /*7090*/  LDS.128 R32, [R0+UR6+0x1800] ;  /* 0x0018000600207984 */ /* 0x000fe20008000c00 */
[----:B------:R-:W-:-:S02]  /*70a0*/  LEA.HI.X.SX32 R53, R37, R176, 0x1, P4 ;  /* 0x000000b025357211 */ /* 0x000fc400020f0eff */
[----:B------:R-:W-:Y:S02]  /*70b0*/  LEA.HI.X.SX32 R95, R39, R176, 0x1, P6 ;  /* 0x000000b0275f7211 */ /* 0x000fe400030f0eff */
[-C--:B------:R-:W-:Y:S02]  /*70c0*/  LEA R56, P4, R57, R158.reuse, 0x1 ;  /* 0x0000009e39387211 */ /* 0x080fe400078808ff */
[----:B------:R-:W-:Y:S02]  /*70d0*/  LEA R58, P6, R59, R158, 0x1 ;  /* 0x0000009e3b3a7211 */ /* 0x000fe400078c08ff */
[----:B------:R-:W-:Y:S02]  /*70e0*/  LEA.HI.X.SX32 R55, R55, R176, 0x1, P5 ;  /* 0x000000b037377211 */ /* 0x000fe400028f0eff */
[----:B------:R-:W-:Y:S02]  /*70f0*/  LEA R60, P5, R61, R158, 0x1 ;  /* 0x0000009e3d3c7211 */ /* 0x000fe400078a08ff */
[----:B------:R-:W-:-:S02]  /*7100*/  LEA.HI.X.SX32 R57, R57, R176, 0x1, P4 ;  /* 0x000000b039397211 */ /* 0x000fc400020f0eff */
[----:B------:R-:W-:Y:S02]  /*7110*/  LEA.HI.X.SX32 R59, R59, R176, 0x1, P6 ;  /* 0x000000b03b3b7211 */ /* 0x000fe400030f0eff */
[-C--:B------:R-:W-:Y:S02]  /*7120*/  LEA R62, P4, R63, R158.reuse, 0x1 ;  /* 0x0000009e3f3e7211 */ /* 0x080fe400078808ff */
[----:B------:R-:W-:Y:S02]  /*7130*/  LEA R64, P6, R65, R158, 0x1 ;  /* 0x0000009e41407211 */ /* 0x000fe400078c08ff */
[----:B------:R-:W-:Y:S02]  /*7140*/  LEA.HI.X.SX32 R61, R61, R176, 0x1, P5 ;  /* 0x000000b03d3d7211 */ /* 0x000fe400028f0eff */
[----:B------:R-:W-:Y:S02]  /*7150*/  LEA R68, P5, R69, R158, 0x1 ;  /* 0x0000009e45447211 */ /* 0x000fe400078a08ff */
[----:B------:R-:W-:-:S02]  /*7160*/  LEA.HI.X.SX32 R63, R63, R176, 0x1, P4 ;  /* 0x000000b03f3f7211 */ /* 0x000fc400020f0eff */
[----:B------:R-:W-:Y:S01]  /*7170*/  LEA.HI.X.SX32 R65, R65, R176, 0x1, P6 ;  /* 0x000000b041417211 */ /* 0x000fe200030f0eff */
[----:B0-----:R-:W-:Y:S01]  /*7180*/  STG.E.U16 desc[UR10][R40.64], R4 ;  /* 0x0000000428007986 */ /* 0x001fe2000c10150a */
[C---:B------:R-:W-:Y:S02]  /*7190*/  LEA R147, R30.reuse, R145, 0x3 ;  /* 0x000000911e937211 */ /* 0x040fe400078e18ff */
[-C--:B------:R-:W-:Y:S02]  /*71a0*/  LEA R72, P4, R73, R158.reuse, 0x1 ;  /* 0x0000009e49487211 */ /* 0x080fe400078808ff */
[----:B------:R-:W-:Y:S01]  /*71b0*/  LEA R66, P6, R67, R158, 0x1 ;  /* 0x0000009e43427211 */ /* 0x000fe200078c08ff */
[C---:B------:R-:W-:Y:S01]  /*71c0*/  IMAD R149, R30.reuse, 0x8, R147 ;  /* 0x000000081e957824 */ /* 0x040fe200078e0293 */
[----:B------:R-:W-:Y:S02]  /*71d0*/  LEA.HI.X.SX32 R69, R69, R176, 0x1, P5 ;  /* 0x000000b045457211 */ /* 0x000fe400028f0eff */
[----:B------:R-:W-:Y:S01]  /*71e0*/  LEA R70, P5, R71, R158, 0x1 ;  /* 0x0000009e47467211 */ /* 0x000fe200078a08ff */
[----:B------:R-:W-:Y:S01]  /*71f0*/  IMAD R151, R30, 0x8, R149 ;  /* 0x000000081e977824 */ /* 0x000fe200078e0295 */
[----:B------:R-:W-:-:S02]  /*7200*/  LEA.HI.X.SX32 R73, R73, R176, 0x1, P4 ;  /* 0x000000b049497211 */ /* 0x000fc400020f0eff */
[----:B------:R-:W-:Y:S01]  /*7210*/  LEA.HI.X.SX32 R67, R67, R176, 0x1, P6 ;  /* 0x000000b043437211 */ /* 0x000fe200030f0eff */
[----:B------:R-:W-:Y:S01]  /*7220*/  IMAD R155, R30, 0x8, R151 ;  /* 0x000000081e9b7824 */ /* 0x000fe200078e0297 */
        /* <DEDUP_REMOVED lines=14> */
[C---:B------:R-:W-:Y:S02]  /*7310*/  LEA R157, R30.reuse, R155, 0x3 ;  /* 0x0000009b1e9d7211 */ /* 0x040fe400078e18ff */
[----:B------:R-:W-:Y:S02]  /*7320*/  LEA.HI.X.SX32 R89, R89, R176, 0x1, P5 ;  /* 0x000000b059597211 */ /* 0x000fe400028f0eff */
[----:B------:R-:W-:Y:S01]  /*7330*/  LEA R90, P5, R91, R158, 0x1 ;  /* 0x0000009e5b5a7211 */ /* 0x000fe200078a08ff */
[----:B------:R-:W-:Y:S01]  /*7340*/  IMAD R159, R30, 0x8, R157 ;  /* 0x000000081e9f7824 */ /* 0x000fe200078e029d */
[----:B------:R-:W-:-:S02]  /*7350*/  LEA.HI.X.SX32 R87, R87, R176, 0x1, P4 ;  /* 0x000000b057577211 */ /* 0x000fc400020f0eff */
[----:B------:R-:W-:Y:S01]  /*7360*/  LEA.HI.X.SX32 R83, R83, R176, 0x1, P6 ;  /* 0x000000b053537211 */ /* 0x000fe200030f0eff */
[C---:B------:R-:W-:Y:S01]  /*7370*/  IMAD R163, R30.reuse, 0x8, R159 ;  /* 0x000000081ea37824 */ /* 0x040fe200078e029f */
[-C--:B------:R-:W-:Y:S02]  /*7380*/  LEA R92, P4, R93, R158.reuse, 0x1 ;  /* 0x0000009e5d5c7211 */ /* 0x080fe400078808ff */
[----:B------:R-:W-:Y:S01]  /*7390*/  LEA R96, P6, R97, R158, 0x1 ;  /* 0x0000009e61607211 */ /* 0x000fe200078c08ff */
[C---:B------:R-:W-:Y:S01]  /*73a0*/  IMAD R165, R30.reuse, 0x8, R163 ;  /* 0x000000081ea57824 */ /* 0x040fe200078e02a3 */
[----:B------:R-:W-:Y:S02]  /*73b0*/  LEA.HI.X.SX32 R91, R91, R176, 0x1, P5 ;  /* 0x000000b05b5b7211 */ /* 0x000fe400028f0eff */
[----:B------:R-:W-:Y:S01]  /*73c0*/  LEA R98, P5, R99, R158, 0x1 ;  /* 0x0000009e63627211 */ /* 0x000fe200078a08ff */
[----:B------:R-:W-:Y:S01]  /*73d0*/  IMAD R169, R30, 0x8, R165 ;  /* 0x000000081ea97824 */ /* 0x000fe200078e02a5 */
        /* <DEDUP_REMOVED lines=20> */
[C---:B------:R-:W-:Y:S02]  /*7520*/  LEA R171, R30.reuse, R169, 0x3 ;  /* 0x000000a91eab7211 */ /* 0x040fe400078e18ff */
[-C--:B------:R-:W-:Y:S02]  /*7530*/  LEA R122, P4, R11, R158.reuse, 0x1 ;  /* 0x0000009e0b7a7211 */ /* 0x080fe400078808ff */
[----:B------:R-:W-:Y:S01]  /*7540*/  LEA R124, P6, R17, R158, 0x1 ;  /* 0x0000009e117c7211 */ /* 0x000fe200078c08ff */
[----:B------:R-:W-:Y:S01]  /*7550*/  IMAD R173, R30, 0x8, R171 ;  /* 0x000000081ead7824 */ /* 0x000fe200078e02ab */
[----:B------:R-:W-:Y:S02]  /*7560*/  LEA.HI.X.SX32 R121, R9, R176, 0x1, P5 ;  /* 0x000000b009797211 */ /* 0x000fe400028f0eff */
[----:B------:R-:W-:-:S02]  /*7570*/  LEA R126, P5, R19, R158, 0x1 ;  /* 0x0000009e137e7211 */ /* 0x000fc400078a08ff */
[-C--:B------:R-:W-:Y:S02]  /*7580*/  LEA.HI.X.SX32 R123, R11, R176.reuse, 0x1, P4 ;  /* 0x000000b00b7b7211 */ /* 0x080fe400020f0eff */
[----:B------:R-:W-:Y:S01]  /*7590*/  LEA.HI.X.SX32 R125, R17, R176, 0x1, P6 ;  /* 0x000000b0117d7211 */ /* 0x000fe200030f0eff */
[----:B------:R-:W0:Y:S01]  /*75a0*/  LDS.128 R8, [R0+UR6+0x400] ;  /* 0x0004000600087984 */ /* 0x000e220008000c00 */
[-C--:B------:R-:W-:Y:S02]  /*75b0*/  LEA R128, P4, R129, R158.reuse, 0x1 ;  /* 0x0000009e81807211 */ /* 0x080fe400078808ff */
[----:B------:R-:W-:Y:S02]  /*75c0*/  LEA R130, P6, R21, R158, 0x1 ;  /* 0x0000009e15827211 */ /* 0x000fe400078c08ff */
[----:B------:R-:W-:Y:S02]  /*75d0*/  LEA.HI.X.SX32 R127, R19, R176, 0x1, P5 ;  /* 0x000000b0137f7211 */ /* 0x000fe400028f0eff */
[----:B------:R-:W-:Y:S01]  /*75e0*/  LEA R132, P5, R23, R158, 0x1 ;  /* 0x0000009e17847211 */ /* 0x000fe200078a08ff */
[----:B------:R-:W1:Y:S01]  /*75f0*/  LDS.128 R16, [R0+UR6+0x800] ;  /* 0x0008000600107984 */ /* 0x000e620008000c00 */
[----:B------:R-:W-:-:S02]  /*7600*/  LEA.HI.X.SX32 R129, R129, R176, 0x1, P4 ;  /* 0x000000b081817211 */ /* 0x000fc400020f0eff */
[----:B------:R-:W-:Y:S02]  /*7610*/  LEA.HI.X.SX32 R131, R21, R176, 0x1, P6 ;  /* 0x000000b015837211 */ /* 0x000fe400030f0eff */
[C---:B------:R-:W-:Y:S02]  /*7620*/  LEA R175, R30.reuse, R173, 0x3 ;  /* 0x000000ad1eaf7211 */ /* 0x040fe400078e18ff */
[-C--:B------:R-:W-:Y:S02]  /*7630*/  LEA R134, P4, R25, R158.reuse, 0x1 ;  /* 0x0000009e19867211 */ /* 0x080fe400078808ff */
[----:B------:R-:W-:Y:S01]  /*7640*/  LEA R136, P6, R27, R158, 0x1 ;  /* 0x0000009e1b887211 */ /* 0x000fe200078c08ff */
[----:B------:R-:W-:Y:S01]  /*7650*/  IMAD R174, R30, 0x8, R175 ;  /* 0x000000081eae7824 */ /* 0x000fe200078e02af */
[-C--:B------:R-:W-:Y:S01]  /*7660*/  LEA.HI.X.SX32 R133, R23, R176.reuse, 0x1, P5 ;  /* 0x000000b017857211 */ /* 0x080fe200028f0eff */
[----:B------:R-:W-:Y:S01]  /*7670*/  LDS.128 R28, [R0+UR6+0x1400] ;  /* 0x00140006001c7984 */ /* 0x000fe20008000c00 */
[----:B------:R-:W-:-:S02]  /*7680*/  LEA.HI.X.SX32 R135, R25, R176, 0x1, P4 ;  /* 0x000000b019877211 */ /* 0x000fc400020f0eff */
[----:B------:R-:W-:Y:S01]  /*7690*/  LEA.HI.X.SX32 R137, R27, R176, 0x1, P6 ;  /* 0x000000b01b897211 */ /* 0x000fe200030f0eff */
[----:B------:R-:W2:Y:S01]  /*76a0*/  LDS.128 R20, [R0+UR6+0xc00] ;  /* 0x000c000600147984 */ /* 0x000ea20008000c00 */
[----:B------:R-:W-:Y:S02]  /*76b0*/  FSETP.NEU.AND P1, PT, R36, RZ, PT ;  /* 0x000000ff2400720b */ /* 0x000fe40003f2d000 */
[-C--:B------:R-:W-:Y:S01]  /*76c0*/  LEA R138, P5, R139, R158.reuse, 0x1 ;  /* 0x0000009e8b8a7211 */ /* 0x080fe200078a08ff */
[----:B------:R-:W3:Y:S01]  /*76d0*/  LDS.128 R24, [R0+UR6+0x1000] ;  /* 0x0010000600187984 */ /* 0x000ee20008000c00 */
[-C--:B------:R-:W-:Y:S02]  /*76e0*/  LEA R140, P4, R141, R158.reuse, 0x1 ;  /* 0x0000009e8d8c7211 */ /* 0x080fe400078808ff */
[----:B------:R-:W-:Y:S01]  /*76f0*/  LEA R142, P6, R143, R158, 0x1 ;  /* 0x0000009e8f8e7211 */ /* 0x000fe200078c08ff */
[----:B------:R-:W4:Y:S01]  /*7700*/  LDS.128 R36, [R0+UR6+0x1c00] ;  /* 0x001c000600247984 */ /* 0x000f220008000c00 */
[----:B------:R-:W-:-:S02]  /*7710*/  LEA.HI.X.SX32 R139, R139, R176, 0x1, P5 ;  /* 0x000000b08b8b7211 */ /* 0x000fc400028f0eff */
[----:B------:R-:W-:Y:S02]  /*7720*/  LEA R144, P5, R145, R158, 0x1 ;  /* 0x0000009e91907211 */ /* 0x000fe400078a08ff */
[----:B------:R-:W-:Y:S02]  /*7730*/  LEA.HI.X.SX32 R141, R141, R176, 0x1, P4 ;  /* 0x000000b08d8d7211 */ /* 0x000fe400020f0eff */
[----:B------:R-:W-:Y:S01]  /*7740*/  LEA R146, P4, R147, R158, 0x1 ;  /* 0x0000009e93927211 */ /* 0x000fe200078808ff */
[----:B0-----:R-:W-:Y:S01]  /*7750*/  STG.E.U16 desc[UR10][R44.64], R8 ;  /* 0x000000082c007986 */ /* 0x001fe2000c10150a */
[----:B------:R-:W-:Y:S02]  /*7760*/  LEA.HI.X.SX32 R143, R143, R176, 0x1, P6 ;  /* 0x000000b08f8f7211 */ /* 0x000fe400030f0eff */
[----:B------:R-:W-:Y:S02]  /*7770*/  LEA R148, P6, R149, R158, 0x1 ;  /* 0x0000009e95947211 */ /* 0x000fe400078c08ff */
[----:B------:R-:W-:-:S02]  /*7780*/  LEA.HI.X.SX32 R145, R145, R176, 0x1, P5 ;  /* 0x000000b091917211 */ /* 0x000fc400028f0eff */
[----:B------:R-:W-:Y:S01]  /*7790*/  LEA R150, P5, R151, R158, 0x1 ;  /* 0x0000009e97967211 */ /* 0x000fe200078a08ff */
[----:B-1----:R-:W-:Y:S01]  /*77a0*/  STG.E.U16 desc[UR10][R42.64], R16 ;  /* 0x000000102a007986 */ /* 0x002fe2000c10150a */
[----:B------:R-:W-:Y:S02]  /*77b0*/  LEA.HI.X.SX32 R147, R147, R176, 0x1, P4 ;  /* 0x000000b093937211 */ /* 0x000fe400020f0eff */
[----:B------:R-:W-:Y:S02]  /*77c0*/  LEA R154, P4, R155, R158, 0x1 ;  /* 0x0000009e9b9a7211 */ /* 0x000fe400078808ff */
[----:B------:R-:W-:Y:S02]  /*77d0*/  LEA.HI.X.SX32 R149, R149, R176, 0x1, P6 ;  /* 0x000000b095957211 */ /* 0x000fe400030f0eff */
[----:B------:R-:W-:Y:S02]  /*77e0*/  LEA R156, P6, R157, R158, 0x1 ;  /* 0x0000009e9d9c7211 */ /* 0x000fe400078c08ff */
[----:B------:R-:W-:-:S02]  /*77f0*/  LEA.HI.X.SX32 R151, R151, R176, 0x1, P5 ;  /* 0x000000b097977211 */ /* 0x000fc400028f0eff */
[----:B------:R-:W-:Y:S02]  /*7800*/  LEA R160, P5, R159, R158, 0x1 ;  /* 0x0000009e9fa07211 */ /* 0x000fe400078a08ff */
[----:B------:R-:W-:Y:S02]  /*7810*/  LEA.HI.X.SX32 R155, R155, R176, 0x1, P4 ;  /* 0x000000b09b9b7211 */ /* 0x000fe400020f0eff */
[----:B------:R-:W-:Y:S01]  /*7820*/  LEA R162, P4, R163, R158, 0x1 ;  /* 0x0000009ea3a27211 */ /* 0x000fe200078808ff */
[----:B--2---:R-:W-:Y:S01]  /*7830*/  STG.E.U16 desc[UR10][R46.64], R20 ;  /* 0x000000142e007986 */ /* 0x004fe2000c10150a */
[----:B------:R-:W-:Y:S02]  /*7840*/  LEA.HI.X.SX32 R157, R157, R176, 0x1, P6 ;  /* 0x000000b09d9d7211 */ /* 0x000fe400030f0eff */
[----:B------:R-:W-:Y:S01]  /*7850*/  LEA R166, P6, R165, R158, 0x1 ;  /* 0x0000009ea5a67211 */ /* 0x000fe200078c08ff */
[----:B---3--:R-:W-:Y:S01]  /*7860*/  STG.E.U16 desc[UR10][R48.64], R24 ;  /* 0x0000001830007986 */ /* 0x008fe2000c10150a */
[----:B------:R-:W-:-:S02]  /*7870*/  LEA.HI.X.SX32 R161, R159, R176, 0x1, P5 ;  /* 0x000000b09fa17211 */ /* 0x000fc400028f0eff */
[----:B------:R-:W-:Y:S01]  /*7880*/  LEA R164, P5, R169, R158, 0x1 ;  /* 0x0000009ea9a47211 */ /* 0x000fe200078a08ff */
[----:B------:R-:W-:Y:S01]  /*7890*/  STG.E.U16 desc[UR10][R50.64], R28 ;  /* 0x0000001c32007986 */ /* 0x000fe2000c10150a */
[----:B------:R-:W-:Y:S02]  /*78a0*/  LEA.HI.X.SX32 R163, R163, R176, 0x1, P4 ;  /* 0x000000b0a3a37211 */ /* 0x000fe400020f0eff */
[----:B------:R-:W-:Y:S01]  /*78b0*/  LEA R168, P4, R171, R158, 0x1 ;  /* 0x0000009eaba87211 */ /* 0x000fe200078808ff */
[----:B------:R0:W-:Y:S01]  /*78c0*/  STG.E.U16 desc[UR10][R52.64], R32 ;  /* 0x0000002034007986 */ /* 0x0001e2000c10150a */
[----:B------:R-:W-:Y:S02]  /*78d0*/  LEA.HI.X.SX32 R167, R165, R176, 0x1, P6 ;  /* 0x000000b0a5a77211 */ /* 0x000fe400030f0eff */
[----:B------:R-:W-:Y:S01]  /*78e0*/  LEA R170, P6, R173, R158, 0x1 ;  /* 0x0000009eadaa7211 */ /* 0x000fe200078c08ff */
[----:B----4-:R1:W-:Y:S01]  /*78f0*/  STG.E.U16 desc[UR10][R94.64], R36 ;  /* 0x000000245e007986 */ /* 0x0103e2000c10150a */
[----:B------:R-:W-:-:S02]  /*7900*/  LEA.HI.X.SX32 R165, R169, R176, 0x1, P5 ;  /* 0x000000b0a9a57211 */ /* 0x000fc400028f0eff */
[-C--:B------:R-:W-:Y:S02]  /*7910*/  LEA.HI.X.SX32 R169, R171, R176.reuse, 0x1, P4 ;  /* 0x000000b0aba97211 */ /* 0x080fe400020f0eff */
[----:B------:R-:W-:Y:S02]  /*7920*/  LEA.HI.X.SX32 R171, R173, R176, 0x1, P6 ;  /* 0x000000b0adab7211 */ /* 0x000fe400030f0eff */
[----:B------:R-:W-:Y:S02]  /*7930*/  FSETP.NEU.AND P6, PT, R13, RZ, PT ;  /* 0x000000ff0d00720b */ /* 0x000fe40003fcd000 */
[----:B------:R-:W-:Y:S02]  /*7940*/  PRMT R0, R4, 0x7632, R0 ;  /* 0x0000763204007816 */ /* 0x000fe40000000000 */
[----:B------:R-:W-:Y:S02]  /*7950*/  PRMT R13, R8, 0x7632, R13 ;  /* 0x00007632080d7816 */ /* 0x000fe4000000000d */
[----:B------:R-:W-:Y:S01]  /*7960*/  PRMT R4, R16, 0x7632, R4 ;  /* 0x0000763210047816 */ /* 0x000fe20000000004 */
[----:B------:R-:W-:Y:S01]  /*7970*/  STG.E.U16 desc[UR10][R54.64], R0 ;  /* 0x0000000036007986 */ /* 0x000fe2000c10150a */
[----:B0-----:R-:W-:-:S02]  /*7980*/  PRMT R32, R28, 0x7632, R32 ;  /* 0x000076321c207816 */ /* 0x001fc40000000020 */
[----:B------:R-:W-:Y:S01]  /*7990*/  PRMT R8, R20, 0x7632, R8 ;  /* 0x0000763214087816 */ /* 0x000fe20000000008 */
[----:B------:R-:W-:Y:S01]  /*79a0*/  STG.E.U16 desc[UR10][R56.64], R13 ;  /* 0x0000000d38007986 */ /* 0x000fe2000c10150a */
[----:B------:R-:W-:Y:S02]  /*79b0*/  PRMT R24, R24, 0x7632, R24 ;  /* 0x0000763218187816 */ /* 0x000fe40000000018 */
[----:B------:R-:W-:Y:S01]  /*79c0*/  PRMT R15, R32, 0x7632, R15 ;  /* 0x00007632200f7816 */ /* 0x000fe2000000000f */
[----:B------:R-:W-:Y:S01]  /*79d0*/  STG.E.U16 desc[UR10][R58.64], R4 ;  /* 0x000000043a007986 */ /* 0x000fe2000c10150a */
[----:B-1----:R-:W-:Y:S02]  /*79e0*/  PRMT R36, R36, 0x7632, R36 ;  /* 0x0000763224247816 */ /* 0x002fe40000000024 */
[----:B------:R-:W-:Y:S01]  /*79f0*/  PRMT R43, R5, 0x7632, R43 ;  /* 0x00007632052b7816 */ /* 0x000fe2000000002b */
[----:B------:R-:W-:Y:S01]  /*7a00*/  STG.E.U16 desc[UR10][R60.64], R8 ;  /* 0x000000083c007986 */ /* 0x000fe2000c10150a */
[----:B------:R-:W-:-:S02]  /*7a10*/  PRMT R41, R9, 0x7632, R41 ;  /* 0x0000763209297816 */ /* 0x000fc40000000029 */
[----:B------:R-:W-:Y:S01]  /*7a20*/  PRMT R45, R17, 0x7632, R45 ;  /* 0x00007632112d7816 */ /* 0x000fe2000000002d */
[----:B------:R0:W-:Y:S01]  /*7a30*/  STG.E.U16 desc[UR10][R62.64], R24 ;  /* 0x000000183e007986 */ /* 0x0001e2000c10150a */
[----:B------:R-:W-:Y:S02]  /*7a40*/  PRMT R46, R21, 0x7632, R46 ;  /* 0x00007632152e7816 */ /* 0x000fe4000000002e */
[----:B------:R-:W-:Y:S01]  /*7a50*/  PRMT R48, R25, 0x7632, R48 ;  /* 0x0000763219307816 */ /* 0x000fe20000000030 */
[----:B------:R1:W-:Y:S01]  /*7a60*/  STG.E.U16 desc[UR10][R64.64], R32 ;  /* 0x0000002040007986 */ /* 0x0003e2000c10150a */
[----:B------:R-:W-:Y:S02]  /*7a70*/  PRMT R49, R29, 0x7632, R49 ;  /* 0x000076321d317816 */ /* 0x000fe40000000031 */
[----:B------:R-:W-:Y:S01]  /*7a80*/  PRMT R50, R33, 0x7632, R50 ;  /* 0x0000763221327816 */ /* 0x000fe20000000032 */
[----:B------:R2:W-:Y:S01]  /*7a90*/  STG.E.U16 desc[UR10][R68.64], R15 ;  /* 0x0000000f44007986 */ /* 0x0005e2000c10150a */
[----:B------:R-:W-:-:S02]  /*7aa0*/  PRMT R51, R37, 0x7632, R51 ;  /* 0x0000763225337816 */ /* 0x000fc40000000033 */
[----:B------:R-:W-:Y:S01]  /*7ab0*/  LEA R172, P5, R175, R158, 0x1 ;  /* 0x0000009eafac7211 */ /* 0x000fe200078a08ff */
[----:B------:R-:W-:Y:S01]  /*7ac0*/  STG.E.U16 desc[UR10][R72.64], R36 ;  /* 0x0000002448007986 */ /* 0x000fe2000c10150a */
[----:B0-----:R-:W-:Y:S02]  /*7ad0*/  PRMT R62, R6, 0x7632, R62 ;  /* 0x00007632063e7816 */ /* 0x001fe4000000003e */
[----:B------:R-:W-:Y:S01]  /*7ae0*/  PRMT R63, R10, 0x7632, R63 ;  /* 0x000076320a3f7816 */ /* 0x000fe2000000003f */
[----:B------:R0:W-:Y:S01]  /*7af0*/  STG.E.U16 desc[UR10][R66.64], R5 ;  /* 0x0000000542007986 */ /* 0x0001e2000c10150a */
[----:B-1----:R-:W-:Y:S02]  /*7b00*/  PRMT R64, R18, 0x7632, R64 ;  /* 0x0000763212407816 */ /* 0x002fe40000000040 */
[----:B------:R-:W-:Y:S01]  /*7b10*/  PRMT R65, R22, 0x7632, R65 ;  /* 0x0000763216417816 */ /* 0x000fe20000000041 */
[----:B------:R1:W-:Y:S01]  /*7b20*/  STG.E.U16 desc[UR10][R70.64], R9 ;  /* 0x0000000946007986 */ /* 0x0003e2000c10150a */
[----:B--2---:R-:W-:-:S02]  /*7b30*/  PRMT R68, R34, 0x7632, R68 ;  /* 0x0000763222447816 */ /* 0x004fc40000000044 */
[----:B------:R-:W-:Y:S01]  /*7b40*/  PRMT R69, R38, 0x7632, R69 ;  /* 0x0000763226457816 */ /* 0x000fe20000000045 */
[----:B------:R-:W-:Y:S01]  /*7b50*/  STG.E.U16 desc[UR10][R74.64], R17 ;  /* 0x000000114a007986 */ /* 0x000fe2000c10150a */
[----:B------:R-:W-:Y:S02]  /*7b60*/  LEA R158, P4, R174, R158, 0x1 ;  /* 0x0000009eae9e7211 */ /* 0x000fe400078808ff */
[-C--:B------:R-:W-:Y:S01]  /*7b70*/  LEA.HI.X.SX32 R173, R175, R176.reuse, 0x1, P5 ;  /* 0x000000b0afad7211 */ /* 0x080fe200028f0eff */
[----:B------:R2:W-:Y:S01]  /*7b80*/  STG.E.U16 desc[UR10][R84.64], R21 ;  /* 0x0000001554007986 */ /* 0x0005e2000c10150a */
[----:B0-----:R-:W-:Y:S02]  /*7b90*/  PRMT R66, R26, 0x7632, R66 ;  /* 0x000076321a427816 */ /* 0x001fe40000000042 */
[----:B------:R-:W-:Y:S01]  /*7ba0*/  PRMT R67, R30, 0x7632, R67 ;  /* 0x000076321e437816 */ /* 0x000fe20000000043 */
[----:B------:R0:W-:Y:S01]  /*7bb0*/  STG.E.U16 desc[UR10][R80.64], R25 ;  /* 0x0000001950007986 */ /* 0x0001e2000c10150a */
[----:B------:R-:W-:Y:S01]  /*7bc0*/  LEA.HI.X.SX32 R159, R174, R176, 0x1, P4 ;  /* 0x000000b0ae9f7211 */ /* 0x000fe200020f0eff */
[----:B-1----:R-:W1:Y:S01]  /*7bd0*/  LDC.64 R8, c[0x0][0x230] ;  /* 0x00008c00ff087b82 */ /* 0x002e620000000a00 */
[----:B------:R-:W-:Y:S01]  /*7be0*/  FSEL R113, R113, -INF , P2 ;  /* 0xff80000071717808 */ /* 0x000fe20001000000 */
[----:B------:R3:W-:Y:S01]  /*7bf0*/  STG.E.U16 desc[UR10][R78.64], R29 ;  /* 0x0000001d4e007986 */ /* 0x0007e2000c10150a */
[----:B------:R-:W-:-:S02]  /*7c00*/  FSEL R5, R114, -INF , P1 ;  /* 0xff80000072057808 */ /* 0x000fc40000800000 */
[----:B------:R-:W-:Y:S01]  /*7c10*/  FSEL R0, R115, -INF , P6 ;  /* 0xff80000073007808 */ /* 0x000fe20003000000 */
[----:B------:R-:W-:Y:S01]  /*7c20*/  STG.E.U16 desc[UR10][R76.64], R33 ;  /* 0x000000214c007986 */ /* 0x000fe2000c10150a */
[----:B--2---:R-:W-:Y:S01]  /*7c30*/  PRMT R84, R27, 0x7632, R84 ;  /* 0x000076321b547816 */ /* 0x004fe20000000054 */
[----:B------:R-:W-:Y:S01]  /*7c40*/  FFMA R113, R113, 0.69314718246459960938, R12 ;  /* 0x3f31721871717823 */ /* 0x000fe2000000000c */
[----:B------:R-:W-:Y:S01]  /*7c50*/  PRMT R85, R31, 0x7632, R85 ;  /* 0x000076321f557816 */ /* 0x000fe20000000055 */
[----:B------:R-:W-:Y:S01]  /*7c60*/  STG.E.U16 desc[UR10][R88.64], R37 ;  /* 0x0000002558007986 */ /* 0x000fe2000c10150a */
[----:B0-----:R-:W-:Y:S01]  /*7c70*/  PRMT R80, R7, 0x7632, R80 ;  /* 0x0000763207507816 */ /* 0x001fe20000000050 */
[----:B------:R-:W-:Y:S01]  /*7c80*/  FFMA R114, R5, 0.69314718246459960938, R152 ;  /* 0x3f31721805727823 */ /* 0x000fe20000000098 */
[----:B------:R-:W-:Y:S01]  /*7c90*/  PRMT R81, R11, 0x7632, R81 ;  /* 0x000076320b517816 */ /* 0x000fe20000000051 */
[----:B------:R0:W-:Y:S01]  /*7ca0*/  STG.E.U16 desc[UR10][R86.64], R43 ;  /* 0x0000002b56007986 */ /* 0x0001e2000c10150a */
[----:B---3--:R-:W-:Y:S01]  /*7cb0*/  PRMT R79, R39, 0x7632, R79 ;  /* 0x00007632274f7816 */ /* 0x008fe2000000004f */
[----:B------:R-:W-:Y:S01]  /*7cc0*/  FFMA R115, R0, 0.69314718246459960938, R153 ;  /* 0x3f31721800737823 */ /* 0x000fe20000000099 */
[C---:B------:R-:W-:Y:S01]  /*7cd0*/  IMAD.SHL.U32 R5, R252.reuse, 0x4, RZ ;  /* 0x00000004fc057824 */ /* 0x040fe200078e00ff */
[----:B------:R2:W-:Y:S01]  /*7ce0*/  STG.E.U16 desc[UR10][R82.64], R41 ;  /* 0x0000002952007986 */ /* 0x0005e2000c10150a */
[----:B------:R-:W-:-:S03]  /*7cf0*/  IMAD.HI R252, R252, 0x4, RZ ;  /* 0x00000004fcfc7827 */ /* 0x000fc600078e02ff */
[----:B------:R-:W-:Y:S01]  /*7d00*/  STG.E.U16 desc[UR10][R90.64], R45 ;  /* 0x0000002d5a007986 */ /* 0x000fe2000c10150a */
[----:B-1----:R-:W-:-:S03]  /*7d10*/  IADD3 R4, P1, P2, R5, UR7, R8 ;  /* 0x0000000705047c10 */ /* 0x002fc6000fa3e008 */
[----:B------:R-:W-:Y:S01]  /*7d20*/  STG.E.U16 desc[UR10][R92.64], R46 ;  /* 0x0000002e5c007986 */ /* 0x000fe2000c10150a */
[----:B0-----:R-:W-:Y:S02]  /*7d30*/  PRMT R86, R35, 0x7632, R86 ;  /* 0x0000763223567816 */ /* 0x001fe40000000056 */
[----:B------:R-:W-:Y:S01]  /*7d40*/  IADD3.X R5, R252, UR5, R9, P1, P2 ;  /* 0x00000005fc057c10 */ /* 0x000fe20008fe4409 */
[----:B------:R-:W-:Y:S01]  /*7d50*/  STG.E.U16 desc[UR10][R96.64], R48 ;  /* 0x0000003060007986 */ /* 0x000fe2000c10150a */
[----:B--2---:R-:W-:Y:S02]  /*7d60*/  PRMT R83, R19, 0x7632, R83 ;  /* 0x0000763213537816 */ /* 0x004fe40000000053 */
[----:B------:R-:W-:Y:S01]  /*7d70*/  PRMT R82, R23, 0x7632, R82 ;  /* 0x0000763217527816 */ /* 0x000fe20000000052 */
[----:B------:R-:W-:Y:S04]  /*7d80*/  STG.E.U16 desc[UR10][R98.64], R49 ;  /* 0x0000003162007986 */ /* 0x000fe8000c10150a */
        /* <DEDUP_REMOVED lines=18> */
[----:B------:R0:W-:Y:S04]  /*7eb0*/  STG.E.U16 desc[UR10][R140.64], R7 ;  /* 0x000000078c007986 */ /* 0x0001e8000c10150a */
[----:B------:R1:W-:Y:S04]  /*7ec0*/  STG.E.U16 desc[UR10][R142.64], R11 ;  /* 0x0000000b8e007986 */ /* 0x0003e8000c10150a */
[----:B------:R1:W-:Y:S04]  /*7ed0*/  STG.E.U16 desc[UR10][R144.64], R19 ;  /* 0x0000001390007986 */ /* 0x0003e8000c10150a */
[----:B------:R1:W-:Y:S01]  /*7ee0*/  STG.E.U16 desc[UR10][R146.64], R23 ;  /* 0x0000001792007986 */ /* 0x0003e2000c10150a */
[----:B0-----:R-:W-:-:S03]  /*7ef0*/  FSEL R7, R112, -INF , P3 ;  /* 0xff80000070077808 */ /* 0x001fc60001800000 */
[----:B------:R1:W-:Y:S02]  /*7f00*/  STG.E.U16 desc[UR10][R148.64], R27 ;  /* 0x0000001b94007986 */ /* 0x0003e4000c10150a */
[----:B------:R-:W-:Y:S02]  /*7f10*/  FFMA R112, R7, 0.69314718246459960938, R2 ;  /* 0x3f31721807707823 */ /* 0x000fe40000000002 */
[----:B------:R1:W-:Y:S04]  /*7f20*/  STG.E.U16 desc[UR10][R150.64], R31 ;  /* 0x0000001f96007986 */ /* 0x0003e8000c10150a */
        /* <DEDUP_REMOVED lines=9> */
[----:B------:R1:W-:Y:S01]  /*7fc0*/  STG.E.U16 desc[UR10][R158.64], R79 ;  /* 0x0000004f9e007986 */ /* 0x0003e2000c10150a */
[----:B------:R-:W-:Y:S06]  /*7fd0*/  BAR.SYNC.DEFER_BLOCKING 0x0 ;  /* 0x0000000000007b1d */ /* 0x000fec0000010000 */
[----:B------:R1:W-:Y:S02]  /*7fe0*/  STS.128 [R3+UR6], R112 ;  /* 0x0000007003007988 */ /* 0x0003e40008000c06 */
[----:B------:R-:W-:Y:S06]  /*7ff0*/  BAR.SYNC.DEFER_BLOCKING 0x0 ;  /* 0x0000000000007b1d */ /* 0x000fec0000010000 */
[----:B------:R-:W-:Y:S05]  /*8000*/  @P0 EXIT ;  /* 0x000000000000094d */ /* 0x000fea0003800000 */
[----:B-1----:R-:W0:Y:S04]  /*8010*/  LDS R3, [R14] ;  /* 0x000000000e037984 */ /* 0x002e280000000800 */
[----:B0-----:R-:W-:Y:S01]  /*8020*/  STG.E desc[UR10][R4.64], R3 ;  /* 0x0000000304007986 */ /* 0x001fe2000c10190a */
[----:B------:R-:W-:Y:S05]  /*8030*/  EXIT ;  /* 0x000000000000794d */ /* 0x000fea0003800000 */
.L_x_2:
[----:B------:R-:W-:-:S00]  /*8040*/  BRA `(.L_x_2) ;  /* 0xfffffffc00fc7947 */ /* 0x000fc0000383ffff */
[----:B------:R-:W-:-:S00]  /*8050*/  NOP ;  /* 0x0000000000007918 */ /* 0x000fc00000000000 */
        /* <DEDUP_REMOVED lines=10> */
.L_x_3:


//--------------------- .nv.global.init           --------------------------
	.section	.nv.global.init,"aw",@progbits
.nv.global.init:
	.type		_$_str,@object
	.size		_$_str,(.L_0 - _$_str)
_$_str:
        /*0000*/ 	.byte	0x5f, 0x5f, 0x43, 0x55, 0x44, 0x41, 0x5f, 0x46, 0x54, 0x5a, 0x00
.L_0:


//--------------------- .nv.shared.attn_fwd       --------------------------
	.section	.nv.shared.attn_fwd,"aw",@nobits
	.sectionflags	@""
	.align	16
	.zero		1024


//--------------------- .nv.shared.reserved.0     --------------------------
	.section	.nv.shared.reserved.0,"aw",@nobits
	.weak		__nv_reservedSMEM_offset_0_alias
	.size		__nv_reservedSMEM_offset_0_alias, 0, 0
	.other		__nv_reservedSMEM_offset_0_alias,@"STO_CUDA_RESERVED_SHARED STV_DEFAULT"
__nv_reservedSMEM_offset_0_alias:
	.zero		0


//--------------------- .nv.constant0.attn_fwd    --------------------------
	.section	.nv.constant0.attn_fwd,"a",@progbits
	.sectionflags	@""
	.align	4
.nv.constant0.attn_fwd:
	.zero		664


//--------------------- SYMBOLS --------------------------

	.type		.nv.reservedSmem.offset0,@object
	.size		.nv.reservedSmem.offset0,0x4
